	.target	sm_100a

	.elftype	@"ET_EXEC"


//--------------------- .note.nv.tkinfo           --------------------------
	.section	.note.nv.tkinfo,"",@"SHT_NOTE"
	.sectionflags	@"SHF_NOTE_NV_TKINFO"
	.tkinfo
        /*0018*/ 	.word	0x00000002
        /*0030*/ 	.string	""
        /*0030*/ 	.string	"ptxas"
        /*0030*/ 	.string	"Cuda compilation tools, release 13.0, V13.0.88"
        /*0030*/ 	.string	"Build cuda_13.0.r13.0/compiler.36424714_0"
        /*0030*/ 	.string	"-arch sm_100a -m 64 "



//--------------------- .note.nv.cuinfo           --------------------------
	.section	.note.nv.cuinfo,"",@"SHT_NOTE"
	.sectionflags	@"SHF_NOTE_NV_CUINFO"
        /*0018*/ 	.short	0x0002
        /*001a*/ 	.short	0x0064
        /*001c*/ 	.short	0x0082
	.zero		2


//--------------------- .nv.info                  --------------------------
	.section	.nv.info,"",@"SHT_CUDA_INFO"
	.align	4


	//----- nvinfo : EIATTR_REGCOUNT
	.align		4
        /*0000*/ 	.byte	0x04, 0x2f
        /*0002*/ 	.short	(.L_19 - .L_18)
	.align		4
.L_18:
        /*0004*/ 	.word	index@(_ZN7cutlass13device_kernelINS_4gemm6kernel13GemmUniversalIN4cute5tupleIJiiiiEEENS1_10collective13CollectiveMmaINS1_35MainloopSm100TmaUmmaWarpSpecializedILi8ELi2ELi4ENS5_IJNS4_1CILi2EEENSA_ILi1EEESC_EEEEENS5_IJNSA_ILi128EEENSA_ILi256EEENSA_ILi64EEEEEENS_6half_tENS5_IJlSC_lEEESJ_SK_NS4_8TiledMMAINS4_8MMA_AtomIJNS4_26SM100_MMA_F16BF16_2x1SM_SSISJ_SJ_fLi128ELi256ELNS4_4UMMA5MajorE0ELSP_0ELNSO_7ScaleInE0ELSQ_0EEEEEENS4_6LayoutINS5_IJSC_SC_SC_EEENS5_IJNSA_ILi0EEESV_SV_EEEEENS5_IJNS4_10UnderscoreESY_SY_EEEEENS4_18SM100_TMA_2SM_LOADENS4_14ComposedLayoutINS4_7SwizzleILi3ELi4ELi3EEENS4_18smem_ptr_flag_bitsILi16EEENST_INS5_IJNSA_ILi8EEESH_EEENS5_IJSH_SC_EEEEEEEvNS4_8identityES11_S1B_vS1C_EENS_8epilogue10collective18CollectiveEpilogueINS1E_23Sm100TmaWarpSpecializedILi4ELi2ELi32ELb1ELb0EEEJNS5_IJSH_SG_SH_EEENS5_IJNST_ISH_SC_EENST_INS5_IJNSA_ILi32EEESB_EEENS5_IJSC_SF_EEEEEEEESJ_SK_SJ_SK_NS1E_6fusion15FusionCallbacksIS1I_NS1Q_13LinCombEltActINS1E_6thread4GELUESJ_fSJ_fLNS_15FloatRoundStyleE2EEES1J_S1P_JEEENS4_5SM1004TMEM4LOAD26SM100_TMEM_LOAD_32dp32b32xENS4_13SM90_TMA_LOADENS12_INS13_ILi2ELi4ELi3EEES16_NST_INS5_IJS17_S1L_EEENS5_IJS1L_SC_EEEEEEENS4_39AutoVectorizingCopyWithAssumedAlignmentILi128EEENS4_14SM90_TMA_STOREES27_S29_S29_EEEvvEEEEvNT_6ParamsE)
        /*0008*/ 	.word	0x00000092


	//----- nvinfo : EIATTR_FRAME_SIZE
	.align		4
.L_19:
        /*000c*/ 	.byte	0x04, 0x11
        /*000e*/ 	.short	(.L_21 - .L_20)
	.align		4
.L_20:
        /*0010*/ 	.word	index@($__internal_2_$__cuda_sm10x_tcgen05_guardrail_trap_unallocated_columns_being_dealloced)
        /*0014*/ 	.word	0x00000000


	//----- nvinfo : EIATTR_FRAME_SIZE
	.align		4
.L_21:
        /*0018*/ 	.byte	0x04, 0x11
        /*001a*/ 	.short	(.L_23 - .L_22)
	.align		4
.L_22:
        /*001c*/ 	.word	index@($__internal_1_$__cuda_sm10x_tcgen05_guardrail_trap_phase_invalid_during_alloc)
        /*0020*/ 	.word	0x00000000


	//----- nvinfo : EIATTR_FRAME_SIZE
	.align		4
.L_23:
        /*0024*/ 	.byte	0x04, 0x11
        /*0026*/ 	.short	(.L_25 - .L_24)
	.align		4
.L_24:
        /*0028*/ 	.word	index@($__internal_0_$__cuda_sm10x_tcgen05_guardrail_trap_col_being_dealloced_not_returned_by_alloc)
        /*002c*/ 	.word	0x00000000


	//----- nvinfo : EIATTR_FRAME_SIZE
	.align		4
.L_25:
        /*0030*/ 	.byte	0x04, 0x11
        /*0032*/ 	.short	(.L_27 - .L_26)
	.align		4
.L_26:
        /*0034*/ 	.word	index@(_ZN7cutlass13device_kernelINS_4gemm6kernel13GemmUniversalIN4cute5tupleIJiiiiEEENS1_10collective13CollectiveMmaINS1_35MainloopSm100TmaUmmaWarpSpecializedILi8ELi2ELi4ENS5_IJNS4_1CILi2EEENSA_ILi1EEESC_EEEEENS5_IJNSA_ILi128EEENSA_ILi256EEENSA_ILi64EEEEEENS_6half_tENS5_IJlSC_lEEESJ_SK_NS4_8TiledMMAINS4_8MMA_AtomIJNS4_26SM100_MMA_F16BF16_2x1SM_SSISJ_SJ_fLi128ELi256ELNS4_4UMMA5MajorE0ELSP_0ELNSO_7ScaleInE0ELSQ_0EEEEEENS4_6LayoutINS5_IJSC_SC_SC_EEENS5_IJNSA_ILi0EEESV_SV_EEEEENS5_IJNS4_10UnderscoreESY_SY_EEEEENS4_18SM100_TMA_2SM_LOADENS4_14ComposedLayoutINS4_7SwizzleILi3ELi4ELi3EEENS4_18smem_ptr_flag_bitsILi16EEENST_INS5_IJNSA_ILi8EEESH_EEENS5_IJSH_SC_EEEEEEEvNS4_8identityES11_S1B_vS1C_EENS_8epilogue10collective18CollectiveEpilogueINS1E_23Sm100TmaWarpSpecializedILi4ELi2ELi32ELb1ELb0EEEJNS5_IJSH_SG_SH_EEENS5_IJNST_ISH_SC_EENST_INS5_IJNSA_ILi32EEESB_EEENS5_IJSC_SF_EEEEEEEESJ_SK_SJ_SK_NS1E_6fusion15FusionCallbacksIS1I_NS1Q_13LinCombEltActINS1E_6thread4GELUESJ_fSJ_fLNS_15FloatRoundStyleE2EEES1J_S1P_JEEENS4_5SM1004TMEM4LOAD26SM100_TMEM_LOAD_32dp32b32xENS4_13SM90_TMA_LOADENS12_INS13_ILi2ELi4ELi3EEES16_NST_INS5_IJS17_S1L_EEENS5_IJS1L_SC_EEEEEEENS4_39AutoVectorizingCopyWithAssumedAlignmentILi128EEENS4_14SM90_TMA_STOREES27_S29_S29_EEEvvEEEEvNT_6ParamsE)
        /*0038*/ 	.word	0x00000000


	//----- nvinfo : EIATTR_MIN_STACK_SIZE
	.align		4
.L_27:
        /*003c*/ 	.byte	0x04, 0x12
        /*003e*/ 	.short	(.L_29 - .L_28)
	.align		4
.L_28:
        /*0040*/ 	.word	index@(_ZN7cutlass13device_kernelINS_4gemm6kernel13GemmUniversalIN4cute5tupleIJiiiiEEENS1_10collective13CollectiveMmaINS1_35MainloopSm100TmaUmmaWarpSpecializedILi8ELi2ELi4ENS5_IJNS4_1CILi2EEENSA_ILi1EEESC_EEEEENS5_IJNSA_ILi128EEENSA_ILi256EEENSA_ILi64EEEEEENS_6half_tENS5_IJlSC_lEEESJ_SK_NS4_8TiledMMAINS4_8MMA_AtomIJNS4_26SM100_MMA_F16BF16_2x1SM_SSISJ_SJ_fLi128ELi256ELNS4_4UMMA5MajorE0ELSP_0ELNSO_7ScaleInE0ELSQ_0EEEEEENS4_6LayoutINS5_IJSC_SC_SC_EEENS5_IJNSA_ILi0EEESV_SV_EEEEENS5_IJNS4_10UnderscoreESY_SY_EEEEENS4_18SM100_TMA_2SM_LOADENS4_14ComposedLayoutINS4_7SwizzleILi3ELi4ELi3EEENS4_18smem_ptr_flag_bitsILi16EEENST_INS5_IJNSA_ILi8EEESH_EEENS5_IJSH_SC_EEEEEEEvNS4_8identityES11_S1B_vS1C_EENS_8epilogue10collective18CollectiveEpilogueINS1E_23Sm100TmaWarpSpecializedILi4ELi2ELi32ELb1ELb0EEEJNS5_IJSH_SG_SH_EEENS5_IJNST_ISH_SC_EENST_INS5_IJNSA_ILi32EEESB_EEENS5_IJSC_SF_EEEEEEEESJ_SK_SJ_SK_NS1E_6fusion15FusionCallbacksIS1I_NS1Q_13LinCombEltActINS1E_6thread4GELUESJ_fSJ_fLNS_15FloatRoundStyleE2EEES1J_S1P_JEEENS4_5SM1004TMEM4LOAD26SM100_TMEM_LOAD_32dp32b32xENS4_13SM90_TMA_LOADENS12_INS13_ILi2ELi4ELi3EEES16_NST_INS5_IJS17_S1L_EEENS5_IJS1L_SC_EEEEEEENS4_39AutoVectorizingCopyWithAssumedAlignmentILi128EEENS4_14SM90_TMA_STOREES27_S29_S29_EEEvvEEEEvNT_6ParamsE)
        /*0044*/ 	.word	0x00000000
.L_29:


//--------------------- .nv.compat                --------------------------
	.section	.nv.compat,"",@"SHT_CUDA_COMPAT_INFO"
	.align	4
        /*0000*/ 	.byte	0x02, 0x09, 0x01, 0x00, 0x02, 0x02, 0x02, 0x00, 0x02, 0x05, 0x05, 0x00, 0x03, 0x07, 0x01, 0x01
        /*0010*/ 	.byte	0x02, 0x03, 0x01, 0x00, 0x02, 0x06, 0x01, 0x00, 0x04, 0x0b, 0x08, 0x00, 0x01, 0x00, 0x00, 0x00
        /*0020*/ 	.byte	0x00, 0x00, 0x00, 0x00


//--------------------- .nv.info._ZN7cutlass13device_kernelINS_4gemm6kernel13GemmUniversalIN4cute5tupleIJiiiiEEENS1_10collective13CollectiveMmaINS1_35MainloopSm100TmaUmmaWarpSpecializedILi8ELi2ELi4ENS5_IJNS4_1CILi2EEENSA_ILi1EEESC_EEEEENS5_IJNSA_ILi128EEENSA_ILi256EEENSA_ILi64EEEEEENS_6half_tENS5_IJlSC_lEEESJ_SK_NS4_8TiledMMAINS4_8MMA_AtomIJNS4_26SM100_MMA_F16BF16_2x1SM_SSISJ_SJ_fLi128ELi256ELNS4_4UMMA5MajorE0ELSP_0ELNSO_7ScaleInE0ELSQ_0EEEEEENS4_6LayoutINS5_IJSC_SC_SC_EEENS5_IJNSA_ILi0EEESV_SV_EEEEENS5_IJNS4_10UnderscoreESY_SY_EEEEENS4_18SM100_TMA_2SM_LOADENS4_14ComposedLayoutINS4_7SwizzleILi3ELi4ELi3EEENS4_18smem_ptr_flag_bitsILi16EEENST_INS5_IJNSA_ILi8EEESH_EEENS5_IJSH_SC_EEEEEEEvNS4_8identityES11_S1B_vS1C_EENS_8epilogue10collective18CollectiveEpilogueINS1E_23Sm100TmaWarpSpecializedILi4ELi2ELi32ELb1ELb0EEEJNS5_IJSH_SG_SH_EEENS5_IJNST_ISH_SC_EENST_INS5_IJNSA_ILi32EEESB_EEENS5_IJSC_SF_EEEEEEEESJ_SK_SJ_SK_NS1E_6fusion15FusionCallbacksIS1I_NS1Q_13LinCombEltActINS1E_6thread4GELUESJ_fSJ_fLNS_15FloatRoundStyleE2EEES1J_S1P_JEEENS4_5SM1004TMEM4LOAD26SM100_TMEM_LOAD_32dp32b32xENS4_13SM90_TMA_LOADENS12_INS13_ILi2ELi4ELi3EEES16_NST_INS5_IJS17_S1L_EEENS5_IJS1L_SC_EEEEEEENS4_39AutoVectorizingCopyWithAssumedAlignmentILi128EEENS4_14SM90_TMA_STOREES27_S29_S29_EEEvvEEEEvNT_6ParamsE --------------------------
	.section	.nv.info._ZN7cutlass13device_kernelINS_4gemm6kernel13GemmUniversalIN4cute5tupleIJiiiiEEENS1_10collective13CollectiveMmaINS1_35MainloopSm100TmaUmmaWarpSpecializedILi8ELi2ELi4ENS5_IJNS4_1CILi2EEENSA_ILi1EEESC_EEEEENS5_IJNSA_ILi128EEENSA_ILi256EEENSA_ILi64EEEEEENS_6half_tENS5_IJlSC_lEEESJ_SK_NS4_8TiledMMAINS4_8MMA_AtomIJNS4_26SM100_MMA_F16BF16_2x1SM_SSISJ_SJ_fLi128ELi256ELNS4_4UMMA5MajorE0ELSP_0ELNSO_7ScaleInE0ELSQ_0EEEEEENS4_6LayoutINS5_IJSC_SC_SC_EEENS5_IJNSA_ILi0EEESV_SV_EEEEENS5_IJNS4_10UnderscoreESY_SY_EEEEENS4_18SM100_TMA_2SM_LOADENS4_14ComposedLayoutINS4_7SwizzleILi3ELi4ELi3EEENS4_18smem_ptr_flag_bitsILi16EEENST_INS5_IJNSA_ILi8EEESH_EEENS5_IJSH_SC_EEEEEEEvNS4_8identityES11_S1B_vS1C_EENS_8epilogue10collective18CollectiveEpilogueINS1E_23Sm100TmaWarpSpecializedILi4ELi2ELi32ELb1ELb0EEEJNS5_IJSH_SG_SH_EEENS5_IJNST_ISH_SC_EENST_INS5_IJNSA_ILi32EEESB_EEENS5_IJSC_SF_EEEEEEEESJ_SK_SJ_SK_NS1E_6fusion15FusionCallbacksIS1I_NS1Q_13LinCombEltActINS1E_6thread4GELUESJ_fSJ_fLNS_15FloatRoundStyleE2EEES1J_S1P_JEEENS4_5SM1004TMEM4LOAD26SM100_TMEM_LOAD_32dp32b32xENS4_13SM90_TMA_LOADENS12_INS13_ILi2ELi4ELi3EEES16_NST_INS5_IJS17_S1L_EEENS5_IJS1L_SC_EEEEEEENS4_39AutoVectorizingCopyWithAssumedAlignmentILi128EEENS4_14SM90_TMA_STOREES27_S29_S29_EEEvvEEEEvNT_6ParamsE,"",@"SHT_CUDA_INFO"
	.sectionflags	@""
	.align	4


	//----- nvinfo : EIATTR_CUDA_API_VERSION
	.align		4
        /*0000*/ 	.byte	0x04, 0x37
        /*0002*/ 	.short	(.L_31 - .L_30)
.L_30:
        /*0004*/ 	.word	0x00000082


	//----- nvinfo : EIATTR_KPARAM_INFO
	.align		4
.L_31:
        /*0008*/ 	.byte	0x04, 0x17
        /*000a*/ 	.short	(.L_33 - .L_32)
.L_32:
        /*000c*/ 	.word	0x00000000
        /*0010*/ 	.short	0x0000
        /*0012*/ 	.short	0x0000
        /*0014*/ 	.byte	0x00, 0xf0, 0x01, 0x20


	//----- nvinfo : EIATTR_AT_ENTRY_FRAGMENTS
	.align		4
.L_33:
        /*0018*/ 	.byte	0x04, 0x4f
        /*001a*/ 	.short	(.L_35 - .L_34)


	//   ....[0]....
.L_34:
        /*001c*/ 	.word	0x00000007


	//----- nvinfo : EIATTR_RESERVED_SMEM_USED
	.align		4
.L_35:
        /*0020*/ 	.byte	0x01, 0x41
	.zero		2


	//----- nvinfo : EIATTR_SPARSE_MMA_MASK
	.align		4
        /*0024*/ 	.byte	0x03, 0x50
        /*0026*/ 	.short	0x0000


	//----- nvinfo : EIATTR_TCGEN05_2CTA_USED
	.align		4
        /*0028*/ 	.byte	0x01, 0x52
	.zero		2


	//----- nvinfo : EIATTR_MAXREG_COUNT
	.align		4
        /*002c*/ 	.byte	0x03, 0x1b
        /*002e*/ 	.short	0x00ff


	//----- nvinfo : EIATTR_NUM_BARRIERS
	.align		4
        /*0030*/ 	.byte	0x02, 0x4c
        /*0032*/ 	.byte	0x07
	.zero		1


	//----- nvinfo : EIATTR_EXTERNS
	.align		4
        /*0034*/ 	.byte	0x04, 0x0f
        /*0036*/ 	.short	(.L_37 - .L_36)


	//   ....[0]....
	.align		4
.L_36:
        /*0038*/ 	.word	index@(__assertfail)


	//----- nvinfo : EIATTR_MERCURY_ISA_VERSION
	.align		4
.L_37:
        /*003c*/ 	.byte	0x03, 0x5f
        /*003e*/ 	.short	0x0101


	//----- nvinfo : EIATTR_INT_WARP_WIDE_INSTR_OFFSETS
	.align		4
        /*0040*/ 	.byte	0x04, 0x31
        /*0042*/ 	.short	(.L_39 - .L_38)


	//   ....[0]....
.L_38:
        /*0044*/ 	.word	0x00000d60


	//   ....[1]....
        /*0048*/ 	.word	0x00000e00


	//   ....[2]....
        /*004c*/ 	.word	0x00002150


	//   ....[3]....
        /*0050*/ 	.word	0x00004270


	//   ....[4]....
        /*0054*/ 	.word	0x00004290


	//   ....[5]....
        /*0058*/ 	.word	0x000042c0


	//   ....[6]....
        /*005c*/ 	.word	0x00004c00


	//   ....[7]....
        /*0060*/ 	.word	0x00004c20


	//   ....[8]....
        /*0064*/ 	.word	0x00004d10


	//   ....[9]....
        /*0068*/ 	.word	0x00004dd0


	//   ....[10]....
        /*006c*/ 	.word	0x00004df0


	//   ....[11]....
        /*0070*/ 	.word	0x00004ee0


	//   ....[12]....
        /*0074*/ 	.word	0x00004fb0


	//   ....[13]....
        /*0078*/ 	.word	0x00004fd0


	//   ....[14]....
        /*007c*/ 	.word	0x00005100


	//   ....[15]....
        /*0080*/ 	.word	0x00005280


	//   ....[16]....
        /*0084*/ 	.word	0x00005290


	//   ....[17]....
        /*0088*/ 	.word	0x00005420


	//   ....[18]....
        /*008c*/ 	.word	0x00006390


	//----- nvinfo : EIATTR_COOP_GROUP_MASK_REGIDS
	.align		4
.L_39:
        /*0090*/ 	.byte	0x04, 0x29
        /*0092*/ 	.short	(.L_41 - .L_40)


	//   ....[0]....
.L_40:
        /*0094*/ 	.word	0xffffffff


	//   ....[1]....
        /*0098*/ 	.word	0xffffffff


	//   ....[2]....
        /*009c*/ 	.word	0xffffffff


	//   ....[3]....
        /*00a0*/ 	.word	0xffffffff


	//   ....[4]....
        /*00a4*/ 	.word	0xffffffff


	//   ....[5]....
        /*00a8*/ 	.word	0xffffffff


	//   ....[6]....
        /*00ac*/ 	.word	0xffffffff


	//   ....[7]....
        /*00b0*/ 	.word	0xffffffff


	//   ....[8]....
        /*00b4*/ 	.word	0xffffffff


	//   ....[9]....
        /*00b8*/ 	.word	0xffffffff


	//   ....[10]....
        /*00bc*/ 	.word	0xffffffff


	//   ....[11]....
        /*00c0*/ 	.word	0xffffffff


	//   ....[12]....
        /*00c4*/ 	.word	0xffffffff


	//   ....[13]....
        /*00c8*/ 	.word	0xffffffff


	//----- nvinfo : EIATTR_COOP_GROUP_INSTR_OFFSETS
	.align		4
.L_41:
        /*00cc*/ 	.byte	0x04, 0x28
        /*00ce*/ 	.short	(.L_43 - .L_42)


	//   ....[0]....
.L_42:
        /*00d0*/ 	.word	0x000000c0


	//   ....[1]....
        /*00d4*/ 	.word	0x000004d0


	//   ....[2]....
        /*00d8*/ 	.word	0x000006d0


	//   ....[3]....
        /*00dc*/ 	.word	0x00000860


	//   ....[4]....
        /*00e0*/ 	.word	0x00000950


	//   ....[5]....
        /*00e4*/ 	.word	0x00000ab0


	//   ....[6]....
        /*00e8*/ 	.word	0x00000c40


	//   ....[7]....
        /*00ec*/ 	.word	0x00000e80


	//   ....[8]....
        /*00f0*/ 	.word	0x00002030


	//   ....[9]....
        /*00f4*/ 	.word	0x00003050


	//   ....[10]....
        /*00f8*/ 	.word	0x00003520


	//   ....[11]....
        /*00fc*/ 	.word	0x00003550


	//   ....[12]....
        /*0100*/ 	.word	0x00004170


	//   ....[13]....
        /*0104*/ 	.word	0x00004380


	//----- nvinfo : EIATTR_VRC_CTA_INIT_COUNT
	.align		4
.L_43:
        /*0108*/ 	.byte	0x02, 0x4a
        /*010a*/ 	.byte	0x80
	.zero		1


	//----- nvinfo : EIATTR_SYSCALL_OFFSETS
	.align		4
        /*010c*/ 	.byte	0x04, 0x46
        /*010e*/ 	.short	(.L_45 - .L_44)


	//   ....[0]....
.L_44:
        /*0110*/ 	.word	0x00005e70


	//   ....[1]....
        /*0114*/ 	.word	0x00005f60


	//   ....[2]....
        /*0118*/ 	.word	0x000068a0


	//----- nvinfo : EIATTR_MBARRIER_INSTR_OFFSETS
	.align		4
.L_45:
        /*011c*/ 	.byte	0x04, 0x39
        /*011e*/ 	.short	(.L_47 - .L_46)


	//   ....[0]....
.L_46:
        /*0120*/ 	.word	0x000005c0
        /*0124*/ 	.word	0x000000ff
        /*0128*/ 	.word	0x00000000
        /*012c*/ 	.short	0x0100
        /*012e*/ 	.byte	0x08
	.zero		1


	//   ....[1]....
        /*0130*/ 	.word	0x000005d0
        /*0134*/ 	.word	0x000000ff
        /*0138*/ 	.word	0x00000040
        /*013c*/ 	.short	0x0100
        /*013e*/ 	.byte	0x08
	.zero		1


	//   ....[2]....
        /*0140*/ 	.word	0x000005e0
        /*0144*/ 	.word	0x000000ff
        /*0148*/ 	.word	0x00000008
        /*014c*/ 	.short	0x0100
        /*014e*/ 	.byte	0x08
	.zero		1


	//   ....[3]....
        /*0150*/ 	.word	0x000005f0
        /*0154*/ 	.word	0x000000ff
        /*0158*/ 	.word	0x00000048
        /*015c*/ 	.short	0x0100
        /*015e*/ 	.byte	0x08
	.zero		1


	//   ....[4]....
        /*0160*/ 	.word	0x00000600
        /*0164*/ 	.word	0x000000ff
        /*0168*/ 	.word	0x00000010
        /*016c*/ 	.short	0x0100
        /*016e*/ 	.byte	0x08
	.zero		1


	//   ....[5]....
        /*0170*/ 	.word	0x00000610
        /*0174*/ 	.word	0x000000ff
        /*0178*/ 	.word	0x00000050
        /*017c*/ 	.short	0x0100
        /*017e*/ 	.byte	0x08
	.zero		1


	//   ....[6]....
        /*0180*/ 	.word	0x00000620
        /*0184*/ 	.word	0x000000ff
        /*0188*/ 	.word	0x00000018
        /*018c*/ 	.short	0x0100
        /*018e*/ 	.byte	0x08
	.zero		1


	//   ....[7]....
        /*0190*/ 	.word	0x00000630
        /*0194*/ 	.word	0x000000ff
        /*0198*/ 	.word	0x00000058
        /*019c*/ 	.short	0x0100
        /*019e*/ 	.byte	0x08
	.zero		1


	//   ....[8]....
        /*01a0*/ 	.word	0x00000640
        /*01a4*/ 	.word	0x000000ff
        /*01a8*/ 	.word	0x00000020
        /*01ac*/ 	.short	0x0100
        /*01ae*/ 	.byte	0x08
	.zero		1


	//   ....[9]....
        /*01b0*/ 	.word	0x00000650
        /*01b4*/ 	.word	0x000000ff
        /*01b8*/ 	.word	0x00000060
        /*01bc*/ 	.short	0x0100
        /*01be*/ 	.byte	0x08
	.zero		1


	//   ....[10]....
        /*01c0*/ 	.word	0x00000660
        /*01c4*/ 	.word	0x000000ff
        /*01c8*/ 	.word	0x00000028
        /*01cc*/ 	.short	0x0100
        /*01ce*/ 	.byte	0x08
	.zero		1


	//   ....[11]....
        /*01d0*/ 	.word	0x00000670
        /*01d4*/ 	.word	0x000000ff
        /*01d8*/ 	.word	0x00000068
        /*01dc*/ 	.short	0x0100
        /*01de*/ 	.byte	0x08
	.zero		1


	//   ....[12]....
        /*01e0*/ 	.word	0x00000680
        /*01e4*/ 	.word	0x000000ff
        /*01e8*/ 	.word	0x00000030
        /*01ec*/ 	.short	0x0100
        /*01ee*/ 	.byte	0x08
	.zero		1


	//   ....[13]....
        /*01f0*/ 	.word	0x00000690
        /*01f4*/ 	.word	0x000000ff
        /*01f8*/ 	.word	0x00000070
        /*01fc*/ 	.short	0x0100
        /*01fe*/ 	.byte	0x08
	.zero		1


	//   ....[14]....
        /*0200*/ 	.word	0x000006a0
        /*0204*/ 	.word	0x000000ff
        /*0208*/ 	.word	0x00000038
        /*020c*/ 	.short	0x0100
        /*020e*/ 	.byte	0x08
	.zero		1


	//   ....[15]....
        /*0210*/ 	.word	0x000006b0
        /*0214*/ 	.word	0x000000ff
        /*0218*/ 	.word	0x00000078
        /*021c*/ 	.short	0x0100
        /*021e*/ 	.byte	0x08
	.zero		1


	//   ....[16]....
        /*0220*/ 	.word	0x000007d0
        /*0224*/ 	.word	0x000000ff
        /*0228*/ 	.word	0x00000080
        /*022c*/ 	.short	0x0100
        /*022e*/ 	.byte	0x09
	.zero		1


	//   ....[17]....
        /*0230*/ 	.word	0x000007e0
        /*0234*/ 	.word	0x000000ff
        /*0238*/ 	.word	0x000000a0
        /*023c*/ 	.short	0x0100
        /*023e*/ 	.byte	0x09
	.zero		1


	//   ....[18]....
        /*0240*/ 	.word	0x000007f0
        /*0244*/ 	.word	0x000000ff
        /*0248*/ 	.word	0x00000088
        /*024c*/ 	.short	0x0100
        /*024e*/ 	.byte	0x09
	.zero		1


	//   ....[19]....
        /*0250*/ 	.word	0x00000800
        /*0254*/ 	.word	0x000000ff
        /*0258*/ 	.word	0x000000a8
        /*025c*/ 	.short	0x0100
        /*025e*/ 	.byte	0x09
	.zero		1


	//   ....[20]....
        /*0260*/ 	.word	0x00000810
        /*0264*/ 	.word	0x000000ff
        /*0268*/ 	.word	0x00000090
        /*026c*/ 	.short	0x0100
        /*026e*/ 	.byte	0x09
	.zero		1


	//   ....[21]....
        /*0270*/ 	.word	0x00000820
        /*0274*/ 	.word	0x000000ff
        /*0278*/ 	.word	0x000000b0
        /*027c*/ 	.short	0x0100
        /*027e*/ 	.byte	0x09
	.zero		1


	//   ....[22]....
        /*0280*/ 	.word	0x00000830
        /*0284*/ 	.word	0x000000ff
        /*0288*/ 	.word	0x00000098
        /*028c*/ 	.short	0x0100
        /*028e*/ 	.byte	0x09
	.zero		1


	//   ....[23]....
        /*0290*/ 	.word	0x00000840
        /*0294*/ 	.word	0x000000ff
        /*0298*/ 	.word	0x000000b8
        /*029c*/ 	.short	0x0100
        /*029e*/ 	.byte	0x09
	.zero		1


	//   ....[24]....
        /*02a0*/ 	.word	0x00000920
        /*02a4*/ 	.word	0x000000ff
        /*02a8*/ 	.word	0x000000c0
        /*02ac*/ 	.short	0x0100
        /*02ae*/ 	.byte	0x08
	.zero		1


	//   ....[25]....
        /*02b0*/ 	.word	0x00000930
        /*02b4*/ 	.word	0x000000ff
        /*02b8*/ 	.word	0x000000c8
        /*02bc*/ 	.short	0x0100
        /*02be*/ 	.byte	0x08
	.zero		1


	//   ....[26]....
        /*02c0*/ 	.word	0x00000a60
        /*02c4*/ 	.word	0x000000ff
        /*02c8*/ 	.word	0x000000d0
        /*02cc*/ 	.short	0x0100
        /*02ce*/ 	.byte	0x08
	.zero		1


	//   ....[27]....
        /*02d0*/ 	.word	0x00000a70
        /*02d4*/ 	.word	0x000000ff
        /*02d8*/ 	.word	0x000000e0
        /*02dc*/ 	.short	0x0100
        /*02de*/ 	.byte	0x08
	.zero		1


	//   ....[28]....
        /*02e0*/ 	.word	0x00000a80
        /*02e4*/ 	.word	0x000000ff
        /*02e8*/ 	.word	0x000000d8
        /*02ec*/ 	.short	0x0100
        /*02ee*/ 	.byte	0x08
	.zero		1


	//   ....[29]....
        /*02f0*/ 	.word	0x00000a90
        /*02f4*/ 	.word	0x000000ff
        /*02f8*/ 	.word	0x000000e8
        /*02fc*/ 	.short	0x0100
        /*02fe*/ 	.byte	0x08
	.zero		1


	//   ....[30]....
        /*0300*/ 	.word	0x00000bb0
        /*0304*/ 	.word	0x000000ff
        /*0308*/ 	.word	0x000000f0
        /*030c*/ 	.short	0x0100
        /*030e*/ 	.byte	0x09
	.zero		1


	//   ....[31]....
        /*0310*/ 	.word	0x00000bc0
        /*0314*/ 	.word	0x000000ff
        /*0318*/ 	.word	0x00000110
        /*031c*/ 	.short	0x0100
        /*031e*/ 	.byte	0x09
	.zero		1


	//   ....[32]....
        /*0320*/ 	.word	0x00000bd0
        /*0324*/ 	.word	0x000000ff
        /*0328*/ 	.word	0x000000f8
        /*032c*/ 	.short	0x0100
        /*032e*/ 	.byte	0x09
	.zero		1


	//   ....[33]....
        /*0330*/ 	.word	0x00000be0
        /*0334*/ 	.word	0x000000ff
        /*0338*/ 	.word	0x00000118
        /*033c*/ 	.short	0x0100
        /*033e*/ 	.byte	0x09
	.zero		1


	//   ....[34]....
        /*0340*/ 	.word	0x00000bf0
        /*0344*/ 	.word	0x000000ff
        /*0348*/ 	.word	0x00000100
        /*034c*/ 	.short	0x0100
        /*034e*/ 	.byte	0x09
	.zero		1


	//   ....[35]....
        /*0350*/ 	.word	0x00000c00
        /*0354*/ 	.word	0x000000ff
        /*0358*/ 	.word	0x00000120
        /*035c*/ 	.short	0x0100
        /*035e*/ 	.byte	0x09
	.zero		1


	//   ....[36]....
        /*0360*/ 	.word	0x00000c10
        /*0364*/ 	.word	0x000000ff
        /*0368*/ 	.word	0x00000108
        /*036c*/ 	.short	0x0100
        /*036e*/ 	.byte	0x09
	.zero		1


	//   ....[37]....
        /*0370*/ 	.word	0x00000c20
        /*0374*/ 	.word	0x000000ff
        /*0378*/ 	.word	0x00000128
        /*037c*/ 	.short	0x0100
        /*037e*/ 	.byte	0x09
	.zero		1


	//   ....[38]....
        /*0380*/ 	.word	0x00000d10
        /*0384*/ 	.word	0x000000ff
        /*0388*/ 	.word	0x00000130
        /*038c*/ 	.short	0x0100
        /*038e*/ 	.byte	0x08
	.zero		1


	//   ....[39]....
        /*0390*/ 	.word	0x00000d20
        /*0394*/ 	.word	0x000000ff
        /*0398*/ 	.word	0x00000140
        /*039c*/ 	.short	0x0100
        /*039e*/ 	.byte	0x08
	.zero		1


	//   ....[40]....
        /*03a0*/ 	.word	0x00000d30
        /*03a4*/ 	.word	0x000000ff
        /*03a8*/ 	.word	0x00000138
        /*03ac*/ 	.short	0x0100
        /*03ae*/ 	.byte	0x08
	.zero		1


	//   ....[41]....
        /*03b0*/ 	.word	0x00000d40
        /*03b4*/ 	.word	0x000000ff
        /*03b8*/ 	.word	0x00000148
        /*03bc*/ 	.short	0x0100
        /*03be*/ 	.byte	0x08
	.zero		1


	//   ....[42]....
        /*03c0*/ 	.word	0x00000e30
        /*03c4*/ 	.word	0x000000ff
        /*03c8*/ 	.word	0x00000150
        /*03cc*/ 	.short	0x0100
        /*03ce*/ 	.byte	0x07
	.zero		1


	//   ....[43]....
        /*03d0*/ 	.word	0x00001820
        /*03d4*/ 	.word	0x00000003
        /*03d8*/ 	.word	0x00000140
        /*03dc*/ 	.short	0x010a
        /*03de*/ 	.byte	0xff
	.zero		1


	//   ....[44]....
        /*03e0*/ 	.word	0x00001850
        /*03e4*/ 	.word	0x00000003
        /*03e8*/ 	.word	0x00000130
        /*03ec*/ 	.short	0x0101
        /*03ee*/ 	.byte	0xff
	.zero		1


	//   ....[45]....
        /*03f0*/ 	.word	0x00001950
        /*03f4*/ 	.word	0x000000ff
        /*03f8*/ 	.word	0x00000040
        /*03fc*/ 	.short	0x010a
        /*03fe*/ 	.byte	0x08
	.zero		1


	//   ....[46]....
        /*0400*/ 	.word	0x00001a20
        /*0404*/ 	.word	0x000000ff
        /*0408*/ 	.word	0x00000040
        /*040c*/ 	.short	0x010a
        /*040e*/ 	.byte	0x21
	.zero		1


	//   ....[47]....
        /*0410*/ 	.word	0x00001bd0
        /*0414*/ 	.word	0x000000ff
        /*0418*/ 	.word	0x00000040
        /*041c*/ 	.short	0x010a
        /*041e*/ 	.byte	0x08
	.zero		1


	//   ....[48]....
        /*0420*/ 	.word	0x00001cf0
        /*0424*/ 	.word	0x000000ff
        /*0428*/ 	.word	0x000000c8
        /*042c*/ 	.short	0x0101
        /*042e*/ 	.byte	0x06
	.zero		1


	//   ....[49]....
        /*0430*/ 	.word	0x00001d00
        /*0434*/ 	.word	0x000000ff
        /*0438*/ 	.word	0x00000040
        /*043c*/ 	.short	0x010a
        /*043e*/ 	.byte	0x08
	.zero		1


	//   ....[50]....
        /*0440*/ 	.word	0x00001d80
        /*0444*/ 	.word	0x000000ff
        /*0448*/ 	.word	0x00000040
        /*044c*/ 	.short	0x010a
        /*044e*/ 	.byte	0x11
	.zero		1


	//   ....[51]....
        /*0450*/ 	.word	0x00001f10
        /*0454*/ 	.word	0x000000ff
        /*0458*/ 	.word	0x00000040
        /*045c*/ 	.short	0x010a
        /*045e*/ 	.byte	0x08
	.zero		1


	//   ....[52]....
        /*0460*/ 	.word	0x00002060
        /*0464*/ 	.word	0x00000002
        /*0468*/ 	.word	0x000000d0
        /*046c*/ 	.short	0x010a
        /*046e*/ 	.byte	0xff
	.zero		1


	//   ....[53]....
        /*0470*/ 	.word	0x00002120
        /*0474*/ 	.word	0x00000002
        /*0478*/ 	.word	0x00000000
        /*047c*/ 	.short	0x0101
        /*047e*/ 	.byte	0xff
	.zero		1


	//   ....[54]....
        /*0480*/ 	.word	0x00002680
        /*0484*/ 	.word	0x000000ff
        /*0488*/ 	.word	0x00000000
        /*048c*/ 	.short	0x010a
        /*048e*/ 	.byte	0x04
	.zero		1


	//   ....[55]....
        /*0490*/ 	.word	0x00002710
        /*0494*/ 	.word	0x000000ff
        /*0498*/ 	.word	0x00000000
        /*049c*/ 	.short	0x010a
        /*049e*/ 	.byte	0x04
	.zero		1


	//   ....[56]....
        /*04a0*/ 	.word	0x000027a0
        /*04a4*/ 	.word	0x000000ff
        /*04a8*/ 	.word	0x00000000
        /*04ac*/ 	.short	0x010a
        /*04ae*/ 	.byte	0x04
	.zero		1


	//   ....[57]....
        /*04b0*/ 	.word	0x00002830
        /*04b4*/ 	.word	0x000000ff
        /*04b8*/ 	.word	0x00000000
        /*04bc*/ 	.short	0x010a
        /*04be*/ 	.byte	0x04
	.zero		1


	//   ....[58]....
        /*04c0*/ 	.word	0x000028c0
        /*04c4*/ 	.word	0x000000ff
        /*04c8*/ 	.word	0x00000000
        /*04cc*/ 	.short	0x010a
        /*04ce*/ 	.byte	0x04
	.zero		1


	//   ....[59]....
        /*04d0*/ 	.word	0x00002950
        /*04d4*/ 	.word	0x000000ff
        /*04d8*/ 	.word	0x00000000
        /*04dc*/ 	.short	0x010a
        /*04de*/ 	.byte	0x04
	.zero		1


	//   ....[60]....
        /*04e0*/ 	.word	0x000029e0
        /*04e4*/ 	.word	0x000000ff
        /*04e8*/ 	.word	0x00000000
        /*04ec*/ 	.short	0x010a
        /*04ee*/ 	.byte	0x04
	.zero		1


	//   ....[61]....
        /*04f0*/ 	.word	0x00002a80
        /*04f4*/ 	.word	0x00000000
        /*04f8*/ 	.word	0x00000000
        /*04fc*/ 	.short	0x010a
        /*04fe*/ 	.byte	0xff
	.zero		1


	//   ....[62]....
        /*0500*/ 	.word	0x00002bb0
        /*0504*/ 	.word	0x00000000
        /*0508*/ 	.word	0x00000130
        /*050c*/ 	.short	0x010a
        /*050e*/ 	.byte	0xff
	.zero		1


	//   ....[63]....
        /*0510*/ 	.word	0x00002c20
        /*0514*/ 	.word	0x00000004
        /*0518*/ 	.word	0x00000000
        /*051c*/ 	.short	0x0101
        /*051e*/ 	.byte	0xff
	.zero		1


	//   ....[64]....
        /*0520*/ 	.word	0x00002c40
        /*0524*/ 	.word	0x000000ff
        /*0528*/ 	.word	0x000000e0
        /*052c*/ 	.short	0x010a
        /*052e*/ 	.byte	0x05
	.zero		1


	//   ....[65]....
        /*0530*/ 	.word	0x00002d60
        /*0534*/ 	.word	0x00000000
        /*0538*/ 	.word	0x000000d0
        /*053c*/ 	.short	0x010a
        /*053e*/ 	.byte	0xff
	.zero		1


	//   ....[66]....
        /*0540*/ 	.word	0x00002e60
        /*0544*/ 	.word	0x00000000
        /*0548*/ 	.word	0x00000000
        /*054c*/ 	.short	0x0101
        /*054e*/ 	.byte	0xff
	.zero		1


	//   ....[67]....
        /*0550*/ 	.word	0x00002ef0
        /*0554*/ 	.word	0x000000ff
        /*0558*/ 	.word	0x000000e0
        /*055c*/ 	.short	0x0106
        /*055e*/ 	.byte	0x05
	.zero		1


	//   ....[68]....
        /*0560*/ 	.word	0x00002f10
        /*0564*/ 	.word	0x000000ff
        /*0568*/ 	.word	0x000000e0
        /*056c*/ 	.short	0x010a
        /*056e*/ 	.byte	0x05
	.zero		1


	//   ....[69]....
        /*0570*/ 	.word	0x00002fa0
        /*0574*/ 	.word	0x000000ff
        /*0578*/ 	.word	0x000000e0
        /*057c*/ 	.short	0x0106
        /*057e*/ 	.byte	0x04
	.zero		1


	//   ....[70]....
        /*0580*/ 	.word	0x00002fe0
        /*0584*/ 	.word	0x00000000
        /*0588*/ 	.word	0x000000e0
        /*058c*/ 	.short	0x010a
        /*058e*/ 	.byte	0xff
	.zero		1


	//   ....[71]....
        /*0590*/ 	.word	0x00003220
        /*0594*/ 	.word	0x000000ff
        /*0598*/ 	.word	0x00000008
        /*059c*/ 	.short	0x010a
        /*059e*/ 	.byte	0x06
	.zero		1


	//   ....[72]....
        /*05a0*/ 	.word	0x00003240
        /*05a4*/ 	.word	0x000000ff
        /*05a8*/ 	.word	0x00000008
        /*05ac*/ 	.short	0x010a
        /*05ae*/ 	.byte	0x06
	.zero		1


	//   ....[73]....
        /*05b0*/ 	.word	0x000033d0
        /*05b4*/ 	.word	0x000000ff
        /*05b8*/ 	.word	0x00000008
        /*05bc*/ 	.short	0x010a
        /*05be*/ 	.byte	0x06
	.zero		1


	//   ....[74]....
        /*05c0*/ 	.word	0x000033f0
        /*05c4*/ 	.word	0x000000ff
        /*05c8*/ 	.word	0x00000008
        /*05cc*/ 	.short	0x010a
        /*05ce*/ 	.byte	0x06
	.zero		1


	//   ....[75]....
        /*05d0*/ 	.word	0x000034b0
        /*05d4*/ 	.word	0x000000ff
        /*05d8*/ 	.word	0x00000000
        /*05dc*/ 	.short	0x0101
        /*05de*/ 	.byte	0x07
	.zero		1


	//   ....[76]....
        /*05e0*/ 	.word	0x000037f0
        /*05e4*/ 	.word	0x00000000
        /*05e8*/ 	.word	0x000000d0
        /*05ec*/ 	.short	0x010a
        /*05ee*/ 	.byte	0xff
	.zero		1


	//   ....[77]....
        /*05f0*/ 	.word	0x000038b0
        /*05f4*/ 	.word	0x00000000
        /*05f8*/ 	.word	0x00000000
        /*05fc*/ 	.short	0x0101
        /*05fe*/ 	.byte	0xff
	.zero		1


	//   ....[78]....
        /*0600*/ 	.word	0x00003960
        /*0604*/ 	.word	0x000000ff
        /*0608*/ 	.word	0x00000000
        /*060c*/ 	.short	0x010a
        /*060e*/ 	.byte	0x08
	.zero		1


	//   ....[79]....
        /*0610*/ 	.word	0x00003970
        /*0614*/ 	.word	0x000000ff
        /*0618*/ 	.word	0x00000110
        /*061c*/ 	.short	0x010a
        /*061e*/ 	.byte	0x09
	.zero		1


	//   ....[80]....
        /*0620*/ 	.word	0x00003a20
        /*0624*/ 	.word	0x000000ff
        /*0628*/ 	.word	0x00000000
        /*062c*/ 	.short	0x010a
        /*062e*/ 	.byte	0x08
	.zero		1


	//   ....[81]....
        /*0630*/ 	.word	0x00003b50
        /*0634*/ 	.word	0x000000ff
        /*0638*/ 	.word	0x00000000
        /*063c*/ 	.short	0x010a
        /*063e*/ 	.byte	0x1e
	.zero		1


	//   ....[82]....
        /*0640*/ 	.word	0x00003e60
        /*0644*/ 	.word	0x000000ff
        /*0648*/ 	.word	0x00000000
        /*064c*/ 	.short	0x010a
        /*064e*/ 	.byte	0x08
	.zero		1


	//   ....[83]....
        /*0650*/ 	.word	0x00003ef0
        /*0654*/ 	.word	0x000000ff
        /*0658*/ 	.word	0x00000000
        /*065c*/ 	.short	0x010a
        /*065e*/ 	.byte	0x08
	.zero		1


	//   ....[84]....
        /*0660*/ 	.word	0x00003f80
        /*0664*/ 	.word	0x000000ff
        /*0668*/ 	.word	0x00000000
        /*066c*/ 	.short	0x010a
        /*066e*/ 	.byte	0x08
	.zero		1


	//   ....[85]....
        /*0670*/ 	.word	0x00004020
        /*0674*/ 	.word	0x00000000
        /*0678*/ 	.word	0x00000000
        /*067c*/ 	.short	0x010a
        /*067e*/ 	.byte	0xff
	.zero		1


	//   ....[86]....
        /*0680*/ 	.word	0x00004060
        /*0684*/ 	.word	0x00000000
        /*0688*/ 	.word	0x00000000
        /*068c*/ 	.short	0x010a
        /*068e*/ 	.byte	0xff
	.zero		1


	//   ....[87]....
        /*0690*/ 	.word	0x000040d0
        /*0694*/ 	.word	0x000000ff
        /*0698*/ 	.word	0x00000000
        /*069c*/ 	.short	0x0101
        /*069e*/ 	.byte	0x05
	.zero		1


	//   ....[88]....
        /*06a0*/ 	.word	0x00004110
        /*06a4*/ 	.word	0x000000ff
        /*06a8*/ 	.word	0x00000150
        /*06ac*/ 	.short	0x010a
        /*06ae*/ 	.byte	0x07
	.zero		1


	//   ....[89]....
        /*06b0*/ 	.word	0x00004160
        /*06b4*/ 	.word	0x000000ff
        /*06b8*/ 	.word	0x00000000
        /*06bc*/ 	.short	0x0101
        /*06be*/ 	.byte	0x05
	.zero		1


	//   ....[90]....
        /*06c0*/ 	.word	0x000045b0
        /*06c4*/ 	.word	0x00000000
        /*06c8*/ 	.word	0x000000d0
        /*06cc*/ 	.short	0x010a
        /*06ce*/ 	.byte	0xff
	.zero		1


	//   ....[91]....
        /*06d0*/ 	.word	0x00004670
        /*06d4*/ 	.word	0x00000000
        /*06d8*/ 	.word	0x00000000
        /*06dc*/ 	.short	0x0101
        /*06de*/ 	.byte	0xff
	.zero		1


	//   ....[92]....
        /*06e0*/ 	.word	0x00004990
        /*06e4*/ 	.word	0x000000ff
        /*06e8*/ 	.word	0x000000c8
        /*06ec*/ 	.short	0x010a
        /*06ee*/ 	.byte	0x07
	.zero		1


	//   ....[93]....
        /*06f0*/ 	.word	0x00004b80
        /*06f4*/ 	.word	0x000000ff
        /*06f8*/ 	.word	0x000000a0
        /*06fc*/ 	.short	0x010a
        /*06fe*/ 	.byte	0x07
	.zero		1


	//   ....[94]....
        /*0700*/ 	.word	0x00004d70
        /*0704*/ 	.word	0x000000ff
        /*0708*/ 	.word	0x00000080
        /*070c*/ 	.short	0x010b
        /*070e*/ 	.byte	0x07
	.zero		1


	//   ....[95]....
        /*0710*/ 	.word	0x00004d80
        /*0714*/ 	.word	0x000000ff
        /*0718*/ 	.word	0x00000000
        /*071c*/ 	.short	0x0101
        /*071e*/ 	.byte	0x0e
	.zero		1


	//   ....[96]....
        /*0720*/ 	.word	0x00004da0
        /*0724*/ 	.word	0x000000ff
        /*0728*/ 	.word	0x000000a8
        /*072c*/ 	.short	0x010a
        /*072e*/ 	.byte	0x07
	.zero		1


	//   ....[97]....
        /*0730*/ 	.word	0x00004f50
        /*0734*/ 	.word	0x000000ff
        /*0738*/ 	.word	0x00000088
        /*073c*/ 	.short	0x010b
        /*073e*/ 	.byte	0x07
	.zero		1


	//   ....[98]....
        /*0740*/ 	.word	0x00004f60
        /*0744*/ 	.word	0x000000ff
        /*0748*/ 	.word	0x00000000
        /*074c*/ 	.short	0x0101
        /*074e*/ 	.byte	0x0e
	.zero		1


	//   ....[99]....
        /*0750*/ 	.word	0x00004f70
        /*0754*/ 	.word	0x000000ff
        /*0758*/ 	.word	0x000000b0
        /*075c*/ 	.short	0x010a
        /*075e*/ 	.byte	0x07
	.zero		1


	//   ....[100]....
        /*0760*/ 	.word	0x000051a0
        /*0764*/ 	.word	0x000000ff
        /*0768*/ 	.word	0x00000090
        /*076c*/ 	.short	0x010b
        /*076e*/ 	.byte	0x07
	.zero		1


	//   ....[101]....
        /*0770*/ 	.word	0x00005210
        /*0774*/ 	.word	0x000000ff
        /*0778*/ 	.word	0x00000000
        /*077c*/ 	.short	0x0101
        /*077e*/ 	.byte	0x0e
	.zero		1


	//   ....[102]....
        /*0780*/ 	.word	0x00005250
        /*0784*/ 	.word	0x000000ff
        /*0788*/ 	.word	0x000000b8
        /*078c*/ 	.short	0x010a
        /*078e*/ 	.byte	0x07
	.zero		1


	//   ....[103]....
        /*0790*/ 	.word	0x00005480
        /*0794*/ 	.word	0x000000ff
        /*0798*/ 	.word	0x00000098
        /*079c*/ 	.short	0x010b
        /*079e*/ 	.byte	0x07
	.zero		1


	//   ....[104]....
        /*07a0*/ 	.word	0x000054a0
        /*07a4*/ 	.word	0x000000ff
        /*07a8*/ 	.word	0x00000000
        /*07ac*/ 	.short	0x0101
        /*07ae*/ 	.byte	0x0d
	.zero		1


	//   ....[105]....
        /*07b0*/ 	.word	0x000054d0
        /*07b4*/ 	.word	0x000000ff
        /*07b8*/ 	.word	0x000000a0
        /*07bc*/ 	.short	0x010a
        /*07be*/ 	.byte	0x07
	.zero		1


	//   ....[106]....
        /*07c0*/ 	.word	0x000054f0
        /*07c4*/ 	.word	0x000000ff
        /*07c8*/ 	.word	0x000000a8
        /*07cc*/ 	.short	0x010a
        /*07ce*/ 	.byte	0x07
	.zero		1


	//   ....[107]....
        /*07d0*/ 	.word	0x00005510
        /*07d4*/ 	.word	0x000000ff
        /*07d8*/ 	.word	0x000000b0
        /*07dc*/ 	.short	0x010a
        /*07de*/ 	.byte	0x07
	.zero		1


	//   ....[108]....
        /*07e0*/ 	.word	0x00005550
        /*07e4*/ 	.word	0x00000000
        /*07e8*/ 	.word	0x000000b8
        /*07ec*/ 	.short	0x010a
        /*07ee*/ 	.byte	0xff
	.zero		1


	//   ....[109]....
        /*07f0*/ 	.word	0x00005810
        /*07f4*/ 	.word	0x00000000
        /*07f8*/ 	.word	0x000000d0
        /*07fc*/ 	.short	0x010a
        /*07fe*/ 	.byte	0xff
	.zero		1


	//   ....[110]....
        /*0800*/ 	.word	0x000058d0
        /*0804*/ 	.word	0x00000000
        /*0808*/ 	.word	0x00000000
        /*080c*/ 	.short	0x0101
        /*080e*/ 	.byte	0xff
	.zero		1


	//   ....[111]....
        /*0810*/ 	.word	0x00006430
        /*0814*/ 	.word	0x000000ff
        /*0818*/ 	.word	0x00000080
        /*081c*/ 	.short	0x010a
        /*081e*/ 	.byte	0x04
	.zero		1


	//   ....[112]....
        /*0820*/ 	.word	0x00006450
        /*0824*/ 	.word	0x00000005
        /*0828*/ 	.word	0x000000f0
        /*082c*/ 	.short	0x010a
        /*082e*/ 	.byte	0xff
	.zero		1


	//   ....[113]....
        /*0830*/ 	.word	0x000065e0
        /*0834*/ 	.word	0x00000003
        /*0838*/ 	.word	0x00000080
        /*083c*/ 	.short	0x010a
        /*083e*/ 	.byte	0xff
	.zero		1


	//   ....[114]....
        /*0840*/ 	.word	0x00006770
        /*0844*/ 	.word	0x0000006f
        /*0848*/ 	.word	0x000000f0
        /*084c*/ 	.short	0x010a
        /*084e*/ 	.byte	0xff
	.zero		1


	//   ....[115]....
        /*0850*/ 	.word	0x00006a20
        /*0854*/ 	.word	0x0000006f
        /*0858*/ 	.word	0x00000000
        /*085c*/ 	.short	0x0101
        /*085e*/ 	.byte	0xff
	.zero		1


	//   ....[116]....
        /*0860*/ 	.word	0x0000a740
        /*0864*/ 	.word	0x00000000
        /*0868*/ 	.word	0x00000000
        /*086c*/ 	.short	0x0101
        /*086e*/ 	.byte	0xff
	.zero		1


	//   ....[117]....
        /*0870*/ 	.word	0x0000a7c0
        /*0874*/ 	.word	0x00000003
        /*0878*/ 	.word	0x00000080
        /*087c*/ 	.short	0x010a
        /*087e*/ 	.byte	0xff
	.zero		1


	//   ....[118]....
        /*0880*/ 	.word	0x0000aa30
        /*0884*/ 	.word	0x00000000
        /*0888*/ 	.word	0x00000000
        /*088c*/ 	.short	0x0101
        /*088e*/ 	.byte	0xff
	.zero		1


	//   ....[119]....
        /*0890*/ 	.word	0x0000aa50
        /*0894*/ 	.word	0x00000003
        /*0898*/ 	.word	0x00000140
        /*089c*/ 	.short	0x010a
        /*089e*/ 	.byte	0xff
	.zero		1


	//   ....[120]....
        /*08a0*/ 	.word	0x0000aab0
        /*08a4*/ 	.word	0x00000002
        /*08a8*/ 	.word	0x00000040
        /*08ac*/ 	.short	0x010a
        /*08ae*/ 	.byte	0xff
	.zero		1


	//   ....[121]....
        /*08b0*/ 	.word	0x0000ab10
        /*08b4*/ 	.word	0x00000002
        /*08b8*/ 	.word	0x00000040
        /*08bc*/ 	.short	0x010a
        /*08be*/ 	.byte	0xff
	.zero		1


	//   ....[122]....
        /*08c0*/ 	.word	0x0000ab60
        /*08c4*/ 	.word	0x00000002
        /*08c8*/ 	.word	0x000000d0
        /*08cc*/ 	.short	0x010a
        /*08ce*/ 	.byte	0xff
	.zero		1


	//   ....[123]....
        /*08d0*/ 	.word	0x0000abc0
        /*08d4*/ 	.word	0x00000000
        /*08d8*/ 	.word	0x00000000
        /*08dc*/ 	.short	0x010a
        /*08de*/ 	.byte	0xff
	.zero		1


	//   ....[124]....
        /*08e0*/ 	.word	0x0000ac20
        /*08e4*/ 	.word	0x00000000
        /*08e8*/ 	.word	0x00000000
        /*08ec*/ 	.short	0x010a
        /*08ee*/ 	.byte	0xff
	.zero		1


	//   ....[125]....
        /*08f0*/ 	.word	0x0000ac80
        /*08f4*/ 	.word	0x00000000
        /*08f8*/ 	.word	0x00000000
        /*08fc*/ 	.short	0x010a
        /*08fe*/ 	.byte	0xff
	.zero		1


	//   ....[126]....
        /*0900*/ 	.word	0x0000ace0
        /*0904*/ 	.word	0x00000000
        /*0908*/ 	.word	0x00000000
        /*090c*/ 	.short	0x010a
        /*090e*/ 	.byte	0xff
	.zero		1


	//   ....[127]....
        /*0910*/ 	.word	0x0000ad40
        /*0914*/ 	.word	0x00000000
        /*0918*/ 	.word	0x00000000
        /*091c*/ 	.short	0x010a
        /*091e*/ 	.byte	0xff
	.zero		1


	//   ....[128]....
        /*0920*/ 	.word	0x0000ada0
        /*0924*/ 	.word	0x00000000
        /*0928*/ 	.word	0x00000000
        /*092c*/ 	.short	0x010a
        /*092e*/ 	.byte	0xff
	.zero		1


	//   ....[129]....
        /*0930*/ 	.word	0x0000ae00
        /*0934*/ 	.word	0x00000000
        /*0938*/ 	.word	0x00000000
        /*093c*/ 	.short	0x010a
        /*093e*/ 	.byte	0xff
	.zero		1


	//   ....[130]....
        /*0940*/ 	.word	0x0000ae50
        /*0944*/ 	.word	0x00000000
        /*0948*/ 	.word	0x00000130
        /*094c*/ 	.short	0x010a
        /*094e*/ 	.byte	0xff
	.zero		1


	//   ....[131]....
        /*0950*/ 	.word	0x0000aeb0
        /*0954*/ 	.word	0x00000000
        /*0958*/ 	.word	0x000000e0
        /*095c*/ 	.short	0x010a
        /*095e*/ 	.byte	0xff
	.zero		1


	//   ....[132]....
        /*0960*/ 	.word	0x0000af00
        /*0964*/ 	.word	0x00000000
        /*0968*/ 	.word	0x000000d0
        /*096c*/ 	.short	0x010a
        /*096e*/ 	.byte	0xff
	.zero		1


	//   ....[133]....
        /*0970*/ 	.word	0x0000af60
        /*0974*/ 	.word	0x00000000
        /*0978*/ 	.word	0x000000e0
        /*097c*/ 	.short	0x010a
        /*097e*/ 	.byte	0xff
	.zero		1


	//   ....[134]....
        /*0980*/ 	.word	0x0000afc0
        /*0984*/ 	.word	0x00000004
        /*0988*/ 	.word	0x00000008
        /*098c*/ 	.short	0x010a
        /*098e*/ 	.byte	0xff
	.zero		1


	//   ....[135]....
        /*0990*/ 	.word	0x0000b0a0
        /*0994*/ 	.word	0x00000002
        /*0998*/ 	.word	0x00000008
        /*099c*/ 	.short	0x010a
        /*099e*/ 	.byte	0xff
	.zero		1


	//   ....[136]....
        /*09a0*/ 	.word	0x0000b0f0
        /*09a4*/ 	.word	0x00000000
        /*09a8*/ 	.word	0x000000d0
        /*09ac*/ 	.short	0x010a
        /*09ae*/ 	.byte	0xff
	.zero		1


	//   ....[137]....
        /*09b0*/ 	.word	0x0000b150
        /*09b4*/ 	.word	0x00000000
        /*09b8*/ 	.word	0x00000110
        /*09bc*/ 	.short	0x010a
        /*09be*/ 	.byte	0xff
	.zero		1


	//   ....[138]....
        /*09c0*/ 	.word	0x0000b1b0
        /*09c4*/ 	.word	0x00000000
        /*09c8*/ 	.word	0x00000000
        /*09cc*/ 	.short	0x010a
        /*09ce*/ 	.byte	0xff
	.zero		1


	//   ....[139]....
        /*09d0*/ 	.word	0x0000b210
        /*09d4*/ 	.word	0x00000000
        /*09d8*/ 	.word	0x00000000
        /*09dc*/ 	.short	0x010a
        /*09de*/ 	.byte	0xff
	.zero		1


	//   ....[140]....
        /*09e0*/ 	.word	0x0000b270
        /*09e4*/ 	.word	0x00000000
        /*09e8*/ 	.word	0x00000000
        /*09ec*/ 	.short	0x010a
        /*09ee*/ 	.byte	0xff
	.zero		1


	//   ....[141]....
        /*09f0*/ 	.word	0x0000b2d0
        /*09f4*/ 	.word	0x00000000
        /*09f8*/ 	.word	0x00000000
        /*09fc*/ 	.short	0x010a
        /*09fe*/ 	.byte	0xff
	.zero		1


	//   ....[142]....
        /*0a00*/ 	.word	0x0000b330
        /*0a04*/ 	.word	0x00000000
        /*0a08*/ 	.word	0x00000150
        /*0a0c*/ 	.short	0x010a
        /*0a0e*/ 	.byte	0xff
	.zero		1


	//   ....[143]....
        /*0a10*/ 	.word	0x0000b380
        /*0a14*/ 	.word	0x00000000
        /*0a18*/ 	.word	0x000000d0
        /*0a1c*/ 	.short	0x010a
        /*0a1e*/ 	.byte	0xff
	.zero		1


	//   ....[144]....
        /*0a20*/ 	.word	0x0000b3e0
        /*0a24*/ 	.word	0x00000000
        /*0a28*/ 	.word	0x000000c8
        /*0a2c*/ 	.short	0x010a
        /*0a2e*/ 	.byte	0xff
	.zero		1


	//   ....[145]....
        /*0a30*/ 	.word	0x0000b440
        /*0a34*/ 	.word	0x00000003
        /*0a38*/ 	.word	0x000000a0
        /*0a3c*/ 	.short	0x010a
        /*0a3e*/ 	.byte	0xff
	.zero		1


	//   ....[146]....
        /*0a40*/ 	.word	0x0000b4a0
        /*0a44*/ 	.word	0x00000003
        /*0a48*/ 	.word	0x000000a8
        /*0a4c*/ 	.short	0x010a
        /*0a4e*/ 	.byte	0xff
	.zero		1


	//   ....[147]....
        /*0a50*/ 	.word	0x0000b500
        /*0a54*/ 	.word	0x00000003
        /*0a58*/ 	.word	0x000000b0
        /*0a5c*/ 	.short	0x010a
        /*0a5e*/ 	.byte	0xff
	.zero		1


	//   ....[148]....
        /*0a60*/ 	.word	0x0000b560
        /*0a64*/ 	.word	0x00000003
        /*0a68*/ 	.word	0x000000b8
        /*0a6c*/ 	.short	0x010a
        /*0a6e*/ 	.byte	0xff
	.zero		1


	//   ....[149]....
        /*0a70*/ 	.word	0x0000b5c0
        /*0a74*/ 	.word	0x00000000
        /*0a78*/ 	.word	0x000000a0
        /*0a7c*/ 	.short	0x010a
        /*0a7e*/ 	.byte	0xff
	.zero		1


	//   ....[150]....
        /*0a80*/ 	.word	0x0000b620
        /*0a84*/ 	.word	0x00000000
        /*0a88*/ 	.word	0x000000a8
        /*0a8c*/ 	.short	0x010a
        /*0a8e*/ 	.byte	0xff
	.zero		1


	//   ....[151]....
        /*0a90*/ 	.word	0x0000b680
        /*0a94*/ 	.word	0x00000000
        /*0a98*/ 	.word	0x000000b0
        /*0a9c*/ 	.short	0x010a
        /*0a9e*/ 	.byte	0xff
	.zero		1


	//   ....[152]....
        /*0aa0*/ 	.word	0x0000b6d0
        /*0aa4*/ 	.word	0x00000000
        /*0aa8*/ 	.word	0x000000d0
        /*0aac*/ 	.short	0x010a
        /*0aae*/ 	.byte	0xff
	.zero		1


	//   ....[153]....
        /*0ab0*/ 	.word	0x0000b720
        /*0ab4*/ 	.word	0x00000003
        /*0ab8*/ 	.word	0x00000080
        /*0abc*/ 	.short	0x010a
        /*0abe*/ 	.byte	0xff
	.zero		1


	//   ....[154]....
        /*0ac0*/ 	.word	0x0000b770
        /*0ac4*/ 	.word	0x0000006f
        /*0ac8*/ 	.word	0x000000f0
        /*0acc*/ 	.short	0x010a
        /*0ace*/ 	.byte	0xff
	.zero		1


	//----- nvinfo : EIATTR_NUM_MBARRIERS
	.align		4
.L_47:
        /*0ad0*/ 	.byte	0x03, 0x38
        /*0ad2*/ 	.short	0x002b


	//----- nvinfo : EIATTR_EXIT_INSTR_OFFSETS
	.align		4
        /*0ad4*/ 	.byte	0x04, 0x1c
        /*0ad6*/ 	.short	(.L_49 - .L_48)


	//   ....[0]....
.L_48:
        /*0ad8*/ 	.word	0x00002ab0


	//   ....[1]....
        /*0adc*/ 	.word	0x00002fb0


	//   ....[2]....
        /*0ae0*/ 	.word	0x00003010


	//   ....[3]....
        /*0ae4*/ 	.word	0x00004390


	//   ....[4]....
        /*0ae8*/ 	.word	0x00005580


	//   ....[5]....
        /*0aec*/ 	.word	0x000055c0


	//   ....[6]....
        /*0af0*/ 	.word	0x0000a910


	//   ....[7]....
        /*0af4*/ 	.word	0x0000a990


	//   ....[8]....
        /*0af8*/ 	.word	0x0000a9c0


	//   ....[9]....
        /*0afc*/ 	.word	0x0000aa40


	//----- nvinfo : EIATTR_MAX_THREADS
	.align		4
.L_49:
        /*0b00*/ 	.byte	0x04, 0x05
        /*0b02*/ 	.short	(.L_51 - .L_50)
.L_50:
        /*0b04*/ 	.word	0x00000100
        /*0b08*/ 	.word	0x00000001
        /*0b0c*/ 	.word	0x00000001


	//----- nvinfo : EIATTR_CRS_STACK_SIZE
	.align		4
.L_51:
        /*0b10*/ 	.byte	0x04, 0x1e
        /*0b12*/ 	.short	(.L_53 - .L_52)
.L_52:
        /*0b14*/ 	.word	0x00000000


	//----- nvinfo : EIATTR_CBANK_PARAM_SIZE
	.align		4
.L_53:
        /*0b18*/ 	.byte	0x03, 0x19
        /*0b1a*/ 	.short	0x0800


	//----- nvinfo : EIATTR_PARAM_CBANK
	.align		4
        /*0b1c*/ 	.byte	0x04, 0x0a
        /*0b1e*/ 	.short	(.L_55 - .L_54)
	.align		4
.L_54:
        /*0b20*/ 	.word	index@(.nv.constant0._ZN7cutlass13device_kernelINS_4gemm6kernel13GemmUniversalIN4cute5tupleIJiiiiEEENS1_10collective13CollectiveMmaINS1_35MainloopSm100TmaUmmaWarpSpecializedILi8ELi2ELi4ENS5_IJNS4_1CILi2EEENSA_ILi1EEESC_EEEEENS5_IJNSA_ILi128EEENSA_ILi256EEENSA_ILi64EEEEEENS_6half_tENS5_IJlSC_lEEESJ_SK_NS4_8TiledMMAINS4_8MMA_AtomIJNS4_26SM100_MMA_F16BF16_2x1SM_SSISJ_SJ_fLi128ELi256ELNS4_4UMMA5MajorE0ELSP_0ELNSO_7ScaleInE0ELSQ_0EEEEEENS4_6LayoutINS5_IJSC_SC_SC_EEENS5_IJNSA_ILi0EEESV_SV_EEEEENS5_IJNS4_10UnderscoreESY_SY_EEEEENS4_18SM100_TMA_2SM_LOADENS4_14ComposedLayoutINS4_7SwizzleILi3ELi4ELi3EEENS4_18smem_ptr_flag_bitsILi16EEENST_INS5_IJNSA_ILi8EEESH_EEENS5_IJSH_SC_EEEEEEEvNS4_8identityES11_S1B_vS1C_EENS_8epilogue10collective18CollectiveEpilogueINS1E_23Sm100TmaWarpSpecializedILi4ELi2ELi32ELb1ELb0EEEJNS5_IJSH_SG_SH_EEENS5_IJNST_ISH_SC_EENST_INS5_IJNSA_ILi32EEESB_EEENS5_IJSC_SF_EEEEEEEESJ_SK_SJ_SK_NS1E_6fusion15FusionCallbacksIS1I_NS1Q_13LinCombEltActINS1E_6thread4GELUESJ_fSJ_fLNS_15FloatRoundStyleE2EEES1J_S1P_JEEENS4_5SM1004TMEM4LOAD26SM100_TMEM_LOAD_32dp32b32xENS4_13SM90_TMA_LOADENS12_INS13_ILi2ELi4ELi3EEES16_NST_INS5_IJS17_S1L_EEENS5_IJS1L_SC_EEEEEEENS4_39AutoVectorizingCopyWithAssumedAlignmentILi128EEENS4_14SM90_TMA_STOREES27_S29_S29_EEEvvEEEEvNT_6ParamsE)
        /*0b24*/ 	.short	0x0380
        /*0b26*/ 	.short	0x0800


	//----- nvinfo : EIATTR_SW_WAR
	.align		4
.L_55:
        /*0b28*/ 	.byte	0x04, 0x36
        /*0b2a*/ 	.short	(.L_57 - .L_56)
.L_56:
        /*0b2c*/ 	.word	0x00000008
.L_57:


//--------------------- .nv.callgraph             --------------------------
	.section	.nv.callgraph,"",@"SHT_CUDA_CALLGRAPH"
	.align	4
	.sectionentsize	8
	.align		4
        /*0000*/ 	.word	0x00000000
	.align		4
        /*0004*/ 	.word	0xffffffff
	.align		4
        /*0008*/ 	.word	index@(_ZN7cutlass13device_kernelINS_4gemm6kernel13GemmUniversalIN4cute5tupleIJiiiiEEENS1_10collective13CollectiveMmaINS1_35MainloopSm100TmaUmmaWarpSpecializedILi8ELi2ELi4ENS5_IJNS4_1CILi2EEENSA_ILi1EEESC_EEEEENS5_IJNSA_ILi128EEENSA_ILi256EEENSA_ILi64EEEEEENS_6half_tENS5_IJlSC_lEEESJ_SK_NS4_8TiledMMAINS4_8MMA_AtomIJNS4_26SM100_MMA_F16BF16_2x1SM_SSISJ_SJ_fLi128ELi256ELNS4_4UMMA5MajorE0ELSP_0ELNSO_7ScaleInE0ELSQ_0EEEEEENS4_6LayoutINS5_IJSC_SC_SC_EEENS5_IJNSA_ILi0EEESV_SV_EEEEENS5_IJNS4_10UnderscoreESY_SY_EEEEENS4_18SM100_TMA_2SM_LOADENS4_14ComposedLayoutINS4_7SwizzleILi3ELi4ELi3EEENS4_18smem_ptr_flag_bitsILi16EEENST_INS5_IJNSA_ILi8EEESH_EEENS5_IJSH_SC_EEEEEEEvNS4_8identityES11_S1B_vS1C_EENS_8epilogue10collective18CollectiveEpilogueINS1E_23Sm100TmaWarpSpecializedILi4ELi2ELi32ELb1ELb0EEEJNS5_IJSH_SG_SH_EEENS5_IJNST_ISH_SC_EENST_INS5_IJNSA_ILi32EEESB_EEENS5_IJSC_SF_EEEEEEEESJ_SK_SJ_SK_NS1E_6fusion15FusionCallbacksIS1I_NS1Q_13LinCombEltActINS1E_6thread4GELUESJ_fSJ_fLNS_15FloatRoundStyleE2EEES1J_S1P_JEEENS4_5SM1004TMEM4LOAD26SM100_TMEM_LOAD_32dp32b32xENS4_13SM90_TMA_LOADENS12_INS13_ILi2ELi4ELi3EEES16_NST_INS5_IJS17_S1L_EEENS5_IJS1L_SC_EEEEEEENS4_39AutoVectorizingCopyWithAssumedAlignmentILi128EEENS4_14SM90_TMA_STOREES27_S29_S29_EEEvvEEEEvNT_6ParamsE)
	.align		4
        /*000c*/ 	.word	index@(__assertfail)
	.align		4
        /*0010*/ 	.word	0x00000000
	.align		4
        /*0014*/ 	.word	0xfffffffe
	.align		4
        /*0018*/ 	.word	0x00000000
	.align		4
        /*001c*/ 	.word	0xfffffffd
	.align		4
        /*0020*/ 	.word	0x00000000
	.align		4
        /*0024*/ 	.word	0xfffffffc


//--------------------- .nv.constant4             --------------------------
	.section	.nv.constant4,"a",@progbits
	.align	8
	.align		8
.nv.constant4:
        /*0000*/ 	.dword	__assertfail
	.align		8
        /*0008*/ 	.dword	__unnamed_1
	.align		8
        /*0010*/ 	.dword	__unnamed_2
	.align		8
        /*0018*/ 	.dword	_ZN39_INTERNAL_22eada2a_4_k_cu_b3f121bd_29214cuda3std3__45__cpo5beginE
	.align		8
        /*0020*/ 	.dword	_ZN39_INTERNAL_22eada2a_4_k_cu_b3f121bd_29214cuda3std3__45__cpo3endE
	.align		8
        /*0028*/ 	.dword	_ZN39_INTERNAL_22eada2a_4_k_cu_b3f121bd_29214cuda3std3__45__cpo6cbeginE
	.align		8
        /*0030*/ 	.dword	_ZN39_INTERNAL_22eada2a_4_k_cu_b3f121bd_29214cuda3std3__45__cpo4cendE
	.align		8
        /*0038*/ 	.dword	_ZN39_INTERNAL_22eada2a_4_k_cu_b3f121bd_29214cuda3std3__441_GLOBAL__N__22eada2a_4_k_cu_b3f121bd_29216ignoreE
	.align		8
        /*0040*/ 	.dword	_ZN39_INTERNAL_22eada2a_4_k_cu_b3f121bd_29214cuda3std3__419piecewise_constructE
	.align		8
        /*0048*/ 	.dword	_ZN39_INTERNAL_22eada2a_4_k_cu_b3f121bd_29214cuda3std3__48in_placeE
	.align		8
        /*0050*/ 	.dword	_ZN39_INTERNAL_22eada2a_4_k_cu_b3f121bd_29214cuda3std6ranges3__45__cpo4swapE
	.align		8
        /*0058*/ 	.dword	_ZN39_INTERNAL_22eada2a_4_k_cu_b3f121bd_29214cuda3std6ranges3__45__cpo9iter_moveE
	.align		8
        /*0060*/ 	.dword	_ZN39_INTERNAL_22eada2a_4_k_cu_b3f121bd_29214cute7productE
	.align		8
        /*0068*/ 	.dword	_ZN39_INTERNAL_22eada2a_4_k_cu_b3f121bd_29214cute1_E
	.align		8
        /*0070*/ 	.dword	$str$25
	.align		8
        /*0078*/ 	.dword	$str$26
	.align		8
        /*0080*/ 	.dword	$str$27
	.align		8
        /*0088*/ 	.dword	$str$28


//--------------------- .text._ZN7cutlass13device_kernelINS_4gemm6kernel13GemmUniversalIN4cute5tupleIJiiiiEEENS1_10collective13CollectiveMmaINS1_35MainloopSm100TmaUmmaWarpSpecializedILi8ELi2ELi4ENS5_IJNS4_1CILi2EEENSA_ILi1EEESC_EEEEENS5_IJNSA_ILi128EEENSA_ILi256EEENSA_ILi64EEEEEENS_6half_tENS5_IJlSC_lEEESJ_SK_NS4_8TiledMMAINS4_8MMA_AtomIJNS4_26SM100_MMA_F16BF16_2x1SM_SSISJ_SJ_fLi128ELi256ELNS4_4UMMA5MajorE0ELSP_0ELNSO_7ScaleInE0ELSQ_0EEEEEENS4_6LayoutINS5_IJSC_SC_SC_EEENS5_IJNSA_ILi0EEESV_SV_EEEEENS5_IJNS4_10UnderscoreESY_SY_EEEEENS4_18SM100_TMA_2SM_LOADENS4_14ComposedLayoutINS4_7SwizzleILi3ELi4ELi3EEENS4_18smem_ptr_flag_bitsILi16EEENST_INS5_IJNSA_ILi8EEESH_EEENS5_IJSH_SC_EEEEEEEvNS4_8identityES11_S1B_vS1C_EENS_8epilogue10collective18CollectiveEpilogueINS1E_23Sm100TmaWarpSpecializedILi4ELi2ELi32ELb1ELb0EEEJNS5_IJSH_SG_SH_EEENS5_IJNST_ISH_SC_EENST_INS5_IJNSA_ILi32EEESB_EEENS5_IJSC_SF_EEEEEEEESJ_SK_SJ_SK_NS1E_6fusion15FusionCallbacksIS1I_NS1Q_13LinCombEltActINS1E_6thread4GELUESJ_fSJ_fLNS_15FloatRoundStyleE2EEES1J_S1P_JEEENS4_5SM1004TMEM4LOAD26SM100_TMEM_LOAD_32dp32b32xENS4_13SM90_TMA_LOADENS12_INS13_ILi2ELi4ELi3EEES16_NST_INS5_IJS17_S1L_EEENS5_IJS1L_SC_EEEEEEENS4_39AutoVectorizingCopyWithAssumedAlignmentILi128EEENS4_14SM90_TMA_STOREES27_S29_S29_EEEvvEEEEvNT_6ParamsE --------------------------
	.section	.text._ZN7cutlass13device_kernelINS_4gemm6kernel13GemmUniversalIN4cute5tupleIJiiiiEEENS1_10collective13CollectiveMmaINS1_35MainloopSm100TmaUmmaWarpSpecializedILi8ELi2ELi4ENS5_IJNS4_1CILi2EEENSA_ILi1EEESC_EEEEENS5_IJNSA_ILi128EEENSA_ILi256EEENSA_ILi64EEEEEENS_6half_tENS5_IJlSC_lEEESJ_SK_NS4_8TiledMMAINS4_8MMA_AtomIJNS4_26SM100_MMA_F16BF16_2x1SM_SSISJ_SJ_fLi128ELi256ELNS4_4UMMA5MajorE0ELSP_0ELNSO_7ScaleInE0ELSQ_0EEEEEENS4_6LayoutINS5_IJSC_SC_SC_EEENS5_IJNSA_ILi0EEESV_SV_EEEEENS5_IJNS4_10UnderscoreESY_SY_EEEEENS4_18SM100_TMA_2SM_LOADENS4_14ComposedLayoutINS4_7SwizzleILi3ELi4ELi3EEENS4_18smem_ptr_flag_bitsILi16EEENST_INS5_IJNSA_ILi8EEESH_EEENS5_IJSH_SC_EEEEEEEvNS4_8identityES11_S1B_vS1C_EENS_8epilogue10collective18CollectiveEpilogueINS1E_23Sm100TmaWarpSpecializedILi4ELi2ELi32ELb1ELb0EEEJNS5_IJSH_SG_SH_EEENS5_IJNST_ISH_SC_EENST_INS5_IJNSA_ILi32EEESB_EEENS5_IJSC_SF_EEEEEEEESJ_SK_SJ_SK_NS1E_6fusion15FusionCallbacksIS1I_NS1Q_13LinCombEltActINS1E_6thread4GELUESJ_fSJ_fLNS_15FloatRoundStyleE2EEES1J_S1P_JEEENS4_5SM1004TMEM4LOAD26SM100_TMEM_LOAD_32dp32b32xENS4_13SM90_TMA_LOADENS12_INS13_ILi2ELi4ELi3EEES16_NST_INS5_IJS17_S1L_EEENS5_IJS1L_SC_EEEEEEENS4_39AutoVectorizingCopyWithAssumedAlignmentILi128EEENS4_14SM90_TMA_STOREES27_S29_S29_EEEvvEEEEvNT_6ParamsE,"ax",@progbits
	.align	128
.text._ZN7cutlass13device_kernelINS_4gemm6kernel13GemmUniversalIN4cute5tupleIJiiiiEEENS1_10collective13CollectiveMmaINS1_35MainloopSm100TmaUmmaWarpSpecializedILi8ELi2ELi4ENS5_IJNS4_1CILi2EEENSA_ILi1EEESC_EEEEENS5_IJNSA_ILi128EEENSA_ILi256EEENSA_ILi64EEEEEENS_6half_tENS5_IJlSC_lEEESJ_SK_NS4_8TiledMMAINS4_8MMA_AtomIJNS4_26SM100_MMA_F16BF16_2x1SM_SSISJ_SJ_fLi128ELi256ELNS4_4UMMA5MajorE0ELSP_0ELNSO_7ScaleInE0ELSQ_0EEEEEENS4_6LayoutINS5_IJSC_SC_SC_EEENS5_IJNSA_ILi0EEESV_SV_EEEEENS5_IJNS4_10UnderscoreESY_SY_EEEEENS4_18SM100_TMA_2SM_LOADENS4_14ComposedLayoutINS4_7SwizzleILi3ELi4ELi3EEENS4_18smem_ptr_flag_bitsILi16EEENST_INS5_IJNSA_ILi8EEESH_EEENS5_IJSH_SC_EEEEEEEvNS4_8identityES11_S1B_vS1C_EENS_8epilogue10collective18CollectiveEpilogueINS1E_23Sm100TmaWarpSpecializedILi4ELi2ELi32ELb1ELb0EEEJNS5_IJSH_SG_SH_EEENS5_IJNST_ISH_SC_EENST_INS5_IJNSA_ILi32EEESB_EEENS5_IJSC_SF_EEEEEEEESJ_SK_SJ_SK_NS1E_6fusion15FusionCallbacksIS1I_NS1Q_13LinCombEltActINS1E_6thread4GELUESJ_fSJ_fLNS_15FloatRoundStyleE2EEES1J_S1P_JEEENS4_5SM1004TMEM4LOAD26SM100_TMEM_LOAD_32dp32b32xENS4_13SM90_TMA_LOADENS12_INS13_ILi2ELi4ELi3EEES16_NST_INS5_IJS17_S1L_EEENS5_IJS1L_SC_EEEEEEENS4_39AutoVectorizingCopyWithAssumedAlignmentILi128EEENS4_14SM90_TMA_STOREES27_S29_S29_EEEvvEEEEvNT_6ParamsE:
        .type           _ZN7cutlass13device_kernelINS_4gemm6kernel13GemmUniversalIN4cute5tupleIJiiiiEEENS1_10collective13CollectiveMmaINS1_35MainloopSm100TmaUmmaWarpSpecializedILi8ELi2ELi4ENS5_IJNS4_1CILi2EEENSA_ILi1EEESC_EEEEENS5_IJNSA_ILi128EEENSA_ILi256EEENSA_ILi64EEEEEENS_6half_tENS5_IJlSC_lEEESJ_SK_NS4_8TiledMMAINS4_8MMA_AtomIJNS4_26SM100_MMA_F16BF16_2x1SM_SSISJ_SJ_fLi128ELi256ELNS4_4UMMA5MajorE0ELSP_0ELNSO_7ScaleInE0ELSQ_0EEEEEENS4_6LayoutINS5_IJSC_SC_SC_EEENS5_IJNSA_ILi0EEESV_SV_EEEEENS5_IJNS4_10UnderscoreESY_SY_EEEEENS4_18SM100_TMA_2SM_LOADENS4_14ComposedLayoutINS4_7SwizzleILi3ELi4ELi3EEENS4_18smem_ptr_flag_bitsILi16EEENST_INS5_IJNSA_ILi8EEESH_EEENS5_IJSH_SC_EEEEEEEvNS4_8identityES11_S1B_vS1C_EENS_8epilogue10collective18CollectiveEpilogueINS1E_23Sm100TmaWarpSpecializedILi4ELi2ELi32ELb1ELb0EEEJNS5_IJSH_SG_SH_EEENS5_IJNST_ISH_SC_EENST_INS5_IJNSA_ILi32EEESB_EEENS5_IJSC_SF_EEEEEEEESJ_SK_SJ_SK_NS1E_6fusion15FusionCallbacksIS1I_NS1Q_13LinCombEltActINS1E_6thread4GELUESJ_fSJ_fLNS_15FloatRoundStyleE2EEES1J_S1P_JEEENS4_5SM1004TMEM4LOAD26SM100_TMEM_LOAD_32dp32b32xENS4_13SM90_TMA_LOADENS12_INS13_ILi2ELi4ELi3EEES16_NST_INS5_IJS17_S1L_EEENS5_IJS1L_SC_EEEEEEENS4_39AutoVectorizingCopyWithAssumedAlignmentILi128EEENS4_14SM90_TMA_STOREES27_S29_S29_EEEvvEEEEvNT_6ParamsE,@function
        .size           _ZN7cutlass13device_kernelINS_4gemm6kernel13GemmUniversalIN4cute5tupleIJiiiiEEENS1_10collective13CollectiveMmaINS1_35MainloopSm100TmaUmmaWarpSpecializedILi8ELi2ELi4ENS5_IJNS4_1CILi2EEENSA_ILi1EEESC_EEEEENS5_IJNSA_ILi128EEENSA_ILi256EEENSA_ILi64EEEEEENS_6half_tENS5_IJlSC_lEEESJ_SK_NS4_8TiledMMAINS4_8MMA_AtomIJNS4_26SM100_MMA_F16BF16_2x1SM_SSISJ_SJ_fLi128ELi256ELNS4_4UMMA5MajorE0ELSP_0ELNSO_7ScaleInE0ELSQ_0EEEEEENS4_6LayoutINS5_IJSC_SC_SC_EEENS5_IJNSA_ILi0EEESV_SV_EEEEENS5_IJNS4_10UnderscoreESY_SY_EEEEENS4_18SM100_TMA_2SM_LOADENS4_14ComposedLayoutINS4_7SwizzleILi3ELi4ELi3EEENS4_18smem_ptr_flag_bitsILi16EEENST_INS5_IJNSA_ILi8EEESH_EEENS5_IJSH_SC_EEEEEEEvNS4_8identityES11_S1B_vS1C_EENS_8epilogue10collective18CollectiveEpilogueINS1E_23Sm100TmaWarpSpecializedILi4ELi2ELi32ELb1ELb0EEEJNS5_IJSH_SG_SH_EEENS5_IJNST_ISH_SC_EENST_INS5_IJNSA_ILi32EEESB_EEENS5_IJSC_SF_EEEEEEEESJ_SK_SJ_SK_NS1E_6fusion15FusionCallbacksIS1I_NS1Q_13LinCombEltActINS1E_6thread4GELUESJ_fSJ_fLNS_15FloatRoundStyleE2EEES1J_S1P_JEEENS4_5SM1004TMEM4LOAD26SM100_TMEM_LOAD_32dp32b32xENS4_13SM90_TMA_LOADENS12_INS13_ILi2ELi4ELi3EEES16_NST_INS5_IJS17_S1L_EEENS5_IJS1L_SC_EEEEEEENS4_39AutoVectorizingCopyWithAssumedAlignmentILi128EEENS4_14SM90_TMA_STOREES27_S29_S29_EEEvvEEEEvNT_6ParamsE,(.L_x_194 - _ZN7cutlass13device_kernelINS_4gemm6kernel13GemmUniversalIN4cute5tupleIJiiiiEEENS1_10collective13CollectiveMmaINS1_35MainloopSm100TmaUmmaWarpSpecializedILi8ELi2ELi4ENS5_IJNS4_1CILi2EEENSA_ILi1EEESC_EEEEENS5_IJNSA_ILi128EEENSA_ILi256EEENSA_ILi64EEEEEENS_6half_tENS5_IJlSC_lEEESJ_SK_NS4_8TiledMMAINS4_8MMA_AtomIJNS4_26SM100_MMA_F16BF16_2x1SM_SSISJ_SJ_fLi128ELi256ELNS4_4UMMA5MajorE0ELSP_0ELNSO_7ScaleInE0ELSQ_0EEEEEENS4_6LayoutINS5_IJSC_SC_SC_EEENS5_IJNSA_ILi0EEESV_SV_EEEEENS5_IJNS4_10UnderscoreESY_SY_EEEEENS4_18SM100_TMA_2SM_LOADENS4_14ComposedLayoutINS4_7SwizzleILi3ELi4ELi3EEENS4_18smem_ptr_flag_bitsILi16EEENST_INS5_IJNSA_ILi8EEESH_EEENS5_IJSH_SC_EEEEEEEvNS4_8identityES11_S1B_vS1C_EENS_8epilogue10collective18CollectiveEpilogueINS1E_23Sm100TmaWarpSpecializedILi4ELi2ELi32ELb1ELb0EEEJNS5_IJSH_SG_SH_EEENS5_IJNST_ISH_SC_EENST_INS5_IJNSA_ILi32EEESB_EEENS5_IJSC_SF_EEEEEEEESJ_SK_SJ_SK_NS1E_6fusion15FusionCallbacksIS1I_NS1Q_13LinCombEltActINS1E_6thread4GELUESJ_fSJ_fLNS_15FloatRoundStyleE2EEES1J_S1P_JEEENS4_5SM1004TMEM4LOAD26SM100_TMEM_LOAD_32dp32b32xENS4_13SM90_TMA_LOADENS12_INS13_ILi2ELi4ELi3EEES16_NST_INS5_IJS17_S1L_EEENS5_IJS1L_SC_EEEEEEENS4_39AutoVectorizingCopyWithAssumedAlignmentILi128EEENS4_14SM90_TMA_STOREES27_S29_S29_EEEvvEEEEvNT_6ParamsE)
        .other          _ZN7cutlass13device_kernelINS_4gemm6kernel13GemmUniversalIN4cute5tupleIJiiiiEEENS1_10collective13CollectiveMmaINS1_35MainloopSm100TmaUmmaWarpSpecializedILi8ELi2ELi4ENS5_IJNS4_1CILi2EEENSA_ILi1EEESC_EEEEENS5_IJNSA_ILi128EEENSA_ILi256EEENSA_ILi64EEEEEENS_6half_tENS5_IJlSC_lEEESJ_SK_NS4_8TiledMMAINS4_8MMA_AtomIJNS4_26SM100_MMA_F16BF16_2x1SM_SSISJ_SJ_fLi128ELi256ELNS4_4UMMA5MajorE0ELSP_0ELNSO_7ScaleInE0ELSQ_0EEEEEENS4_6LayoutINS5_IJSC_SC_SC_EEENS5_IJNSA_ILi0EEESV_SV_EEEEENS5_IJNS4_10UnderscoreESY_SY_EEEEENS4_18SM100_TMA_2SM_LOADENS4_14ComposedLayoutINS4_7SwizzleILi3ELi4ELi3EEENS4_18smem_ptr_flag_bitsILi16EEENST_INS5_IJNSA_ILi8EEESH_EEENS5_IJSH_SC_EEEEEEEvNS4_8identityES11_S1B_vS1C_EENS_8epilogue10collective18CollectiveEpilogueINS1E_23Sm100TmaWarpSpecializedILi4ELi2ELi32ELb1ELb0EEEJNS5_IJSH_SG_SH_EEENS5_IJNST_ISH_SC_EENST_INS5_IJNSA_ILi32EEESB_EEENS5_IJSC_SF_EEEEEEEESJ_SK_SJ_SK_NS1E_6fusion15FusionCallbacksIS1I_NS1Q_13LinCombEltActINS1E_6thread4GELUESJ_fSJ_fLNS_15FloatRoundStyleE2EEES1J_S1P_JEEENS4_5SM1004TMEM4LOAD26SM100_TMEM_LOAD_32dp32b32xENS4_13SM90_TMA_LOADENS12_INS13_ILi2ELi4ELi3EEES16_NST_INS5_IJS17_S1L_EEENS5_IJS1L_SC_EEEEEEENS4_39AutoVectorizingCopyWithAssumedAlignmentILi128EEENS4_14SM90_TMA_STOREES27_S29_S29_EEEvvEEEEvNT_6ParamsE,@"STO_CUDA_ENTRY STV_DEFAULT"
_ZN7cutlass13device_kernelINS_4gemm6kernel13GemmUniversalIN4cute5tupleIJiiiiEEENS1_10collective13CollectiveMmaINS1_35MainloopSm100TmaUmmaWarpSpecializedILi8ELi2ELi4ENS5_IJNS4_1CILi2EEENSA_ILi1EEESC_EEEEENS5_IJNSA_ILi128EEENSA_ILi256EEENSA_ILi64EEEEEENS_6half_tENS5_IJlSC_lEEESJ_SK_NS4_8TiledMMAINS4_8MMA_AtomIJNS4_26SM100_MMA_F16BF16_2x1SM_SSISJ_SJ_fLi128ELi256ELNS4_4UMMA5MajorE0ELSP_0ELNSO_7ScaleInE0ELSQ_0EEEEEENS4_6LayoutINS5_IJSC_SC_SC_EEENS5_IJNSA_ILi0EEESV_SV_EEEEENS5_IJNS4_10UnderscoreESY_SY_EEEEENS4_18SM100_TMA_2SM_LOADENS4_14ComposedLayoutINS4_7SwizzleILi3ELi4ELi3EEENS4_18smem_ptr_flag_bitsILi16EEENST_INS5_IJNSA_ILi8EEESH_EEENS5_IJSH_SC_EEEEEEEvNS4_8identityES11_S1B_vS1C_EENS_8epilogue10collective18CollectiveEpilogueINS1E_23Sm100TmaWarpSpecializedILi4ELi2ELi32ELb1ELb0EEEJNS5_IJSH_SG_SH_EEENS5_IJNST_ISH_SC_EENST_INS5_IJNSA_ILi32EEESB_EEENS5_IJSC_SF_EEEEEEEESJ_SK_SJ_SK_NS1E_6fusion15FusionCallbacksIS1I_NS1Q_13LinCombEltActINS1E_6thread4GELUESJ_fSJ_fLNS_15FloatRoundStyleE2EEES1J_S1P_JEEENS4_5SM1004TMEM4LOAD26SM100_TMEM_LOAD_32dp32b32xENS4_13SM90_TMA_LOADENS12_INS13_ILi2ELi4ELi3EEES16_NST_INS5_IJS17_S1L_EEENS5_IJS1L_SC_EEEEEEENS4_39AutoVectorizingCopyWithAssumedAlignmentILi128EEENS4_14SM90_TMA_STOREES27_S29_S29_EEEvvEEEEvNT_6ParamsE:
[----:B------:R-:W1:Y:S01]  /*0000*/  LDC R1, c[0x0][0x37c] ;  /* 0x0000df00ff017b82 */ /* 0x000e620000000800 */
[----:B------:R-:W2:Y:S01]  /*0010*/  S2R R131, SR_TID.X ;  /* 0x0000000000837919 */ /* 0x000ea20000002100 */
[----:B------:R-:W3:Y:S06]  /*0020*/  LDCU.64 UR8, c[0x0][0x890] ;  /* 0x00011200ff0877ac */ /* 0x000eec0008000a00 */
[----:B------:R-:W4:Y:S01]  /*0030*/  S2UR UR37, SR_CgaCtaId ;  /* 0x00000000002579c3 */ /* 0x000f220000008800 */
[----:B------:R-:W-:Y:S02]  /*0040*/  PRMT R110, RZ, 0x7610, R110 ;  /* 0x00007610ff6e7816 */ /* 0x000fe4000000006e */
[----:B------:R-:W-:Y:S01]  /*0050*/  ELECT P0, URZ, PT ;  /* 0x0000000000ff782f */ /* 0x000fe20003800000 */
[----:B------:R-:W1:Y:S01]  /*0060*/  LDCU.64 UR38, c[0x0][0x358] ;  /* 0x00006b00ff2677ac */ /* 0x000e620008000a00 */
[----:B---3--:R-:W-:-:S04]  /*0070*/  UISETP.NE.U32.AND UP2, UPT, UR8, URZ, UPT ;  /* 0x000000ff0800728c */ /* 0x008fc8000bf45070 */
[----:B------:R-:W-:Y:S02]  /*0080*/  UISETP.NE.AND.EX UP2, UPT, UR9, URZ, UPT, UP2 ;  /* 0x000000ff0900728c */ /* 0x000fe4000bf45320 */
[----:B----4-:R-:W-:Y:S02]  /*0090*/  ULOP3.LUT UR5, UR37, 0x1, URZ, 0xc0, !UPT ;  /* 0x0000000125057892 */ /* 0x010fe4000f8ec0ff */
[----:B------:R-:W-:Y:S01]  /*00a0*/  ULOP3.LUT UR4, UR37, 0x1, URZ, 0x3c, !UPT ;  /* 0x0000000125047892 */ /* 0x000fe2000f8e3cff */
[----:B--2---:R-:W-:-:S05]  /*00b0*/  SHF.R.U32.HI R134, RZ, 0x5, R131 ;  /* 0x00000005ff867819 */ /* 0x004fca0000011683 */
[----:B------:R-:W2:Y:S02]  /*00c0*/  SHFL.IDX PT, R0, R134, RZ, 0x1f ;  /* 0x00001fff86007589 */ /* 0x000ea400000e0000 */
[----:B--2---:R-:W-:Y:S01]  /*00d0*/  R2UR UR10, R0 ;  /* 0x00000000000a72ca */ /* 0x004fe200000e0000 */
[----:B-1----:R-:W-:Y:S05]  /*00e0*/  BRA.U UP2, `(.L_x_0) ;  /* 0x00000001022c7547 */ /* 0x002fea000b800000 */
[----:B------:R-:W1:Y:S02]  /*00f0*/  LDCU.64 UR6, c[0x0][0x888] ;  /* 0x00011100ff0677ac */ /* 0x000e640008000a00 */
[----:B-1----:R-:W-:-:S04]  /*0100*/  UISETP.NE.U32.AND UP0, UPT, UR6, URZ, UPT ;  /* 0x000000ff0600728c */ /* 0x002fc8000bf05070 */
[----:B------:R-:W-:-:S09]  /*0110*/  UISETP.NE.AND.EX UP0, UPT, UR7, URZ, UPT, UP0 ;  /* 0x000000ff0700728c */ /* 0x000fd2000bf05300 */
[----:B------:R-:W-:Y:S05]  /*0120*/  BRA.U !UP0, `(.L_x_1) ;  /* 0x0000000108107547 */ /* 0x000fea000b800000 */
[----:B------:R-:W1:Y:S02]  /*0130*/  LDC.64 R2, c[0x0][0x888] ;  /* 0x00022200ff027b82 */ /* 0x000e640000000a00 */
[----:B-1----:R1:W5:Y:S01]  /*0140*/  LDG.E R83, desc[UR38][R2.64] ;  /* 0x0000002602537981 */ /* 0x002362000c1e1900 */
[----:B------:R-:W-:Y:S01]  /*0150*/  HFMA2 R110, -RZ, RZ, 0, 5.9604644775390625e-08 ;  /* 0x00000001ff6e7431 */ /* 0x000fe200000001ff */
[----:B------:R-:W-:Y:S05]  /*0160*/  BRA `(.L_x_0) ;  /* 0x00000000000c7947 */ /* 0x000fea0003800000 */
.L_x_1:
[----:B------:R-:W1:Y:S01]  /*0170*/  LDCU UR6, c[0x0][0x880] ;  /* 0x00011000ff0677ac */ /* 0x000e620008000800 */
[----:B------:R-:W-:Y:S01]  /*0180*/  HFMA2 R110, -RZ, RZ, 0, 5.9604644775390625e-08 ;  /* 0x00000001ff6e7431 */ /* 0x000fe200000001ff */
[----:B-1----:R-:W-:-:S07]  /*0190*/  MOV R83, UR6 ;  /* 0x0000000600537c02 */ /* 0x002fce0008000f00 */
.L_x_0:
[----:B------:R-:W2:Y:S02]  /*01a0*/  LDCU.64 UR6, c[0x0][0x8b0] ;  /* 0x00011600ff0677ac */ /* 0x000ea40008000a00 */
[----:B--2---:R-:W-:-:S04]  /*01b0*/  UISETP.NE.U32.AND UP0, UPT, UR6, URZ, UPT ;  /* 0x000000ff0600728c */ /* 0x004fc8000bf05070 */
[----:B------:R-:W-:-:S09]  /*01c0*/  UISETP.NE.AND.EX UP0, UPT, UR7, URZ, UPT, UP0 ;  /* 0x000000ff0700728c */ /* 0x000fd2000bf05300 */
[----:B------:R-:W-:Y:S05]  /*01d0*/  BRA.U UP0, `(.L_x_2) ;  /* 0x0000000100247547 */ /* 0x000fea000b800000 */
[----:B------:R-:W2:Y:S02]  /*01e0*/  LDCU.64 UR6, c[0x0][0x8a8] ;  /* 0x00011500ff0677ac */ /* 0x000ea40008000a00 */
[----:B--2---:R-:W-:-:S04]  /*01f0*/  UISETP.NE.U32.AND UP0, UPT, UR6, URZ, UPT ;  /* 0x000000ff0600728c */ /* 0x004fc8000bf05070 */
[----:B------:R-:W-:-:S09]  /*0200*/  UISETP.NE.AND.EX UP0, UPT, UR7, URZ, UPT, UP0 ;  /* 0x000000ff0700728c */ /* 0x000fd2000bf05300 */
[----:B------:R-:W-:Y:S05]  /*0210*/  BRA.U !UP0, `(.L_x_3) ;  /* 0x00000001080c7547 */ /* 0x000fea000b800000 */
[----:B-1----:R-:W1:Y:S02]  /*0220*/  LDC.64 R2, c[0x0][0x8a8] ;  /* 0x00022a00ff027b82 */ /* 0x002e640000000a00 */
[----:B-1----:R2:W5:Y:S01]  /*0230*/  LDG.E R69, desc[UR38][R2.64] ;  /* 0x0000002602457981 */ /* 0x002562000c1e1900 */
[----:B------:R-:W-:Y:S05]  /*0240*/  BRA `(.L_x_2) ;  /* 0x0000000000087947 */ /* 0x000fea0003800000 */
.L_x_3:
[----:B------:R-:W2:Y:S02]  /*0250*/  LDCU UR6, c[0x0][0x8a0] ;  /* 0x00011400ff0677ac */ /* 0x000ea40008000800 */
[----:B--2---:R-:W-:Y:S02]  /*0260*/  MOV R69, UR6 ;  /* 0x0000000600457c02 */ /* 0x004fe40008000f00 */
.L_x_2:
[----:B------:R-:W-:Y:S01]  /*0270*/  IMAD.U32 R0, RZ, RZ, UR10 ;  /* 0x0000000aff007e24 */ /* 0x000fe2000f8e00ff */
[----:B------:R-:W-:Y:S04]  /*0280*/  BSSY.RECONVERGENT B0, `(.L_x_4) ;  /* 0x000000c000007945 */ /* 0x000fe80003800200 */
[C---:B------:R-:W-:Y:S02]  /*0290*/  ISETP.NE.OR P2, PT, R0.reuse, 0x1, !P0 ;  /* 0x000000010000780c */ /* 0x040fe40004745670 */
[----:B------:R-:W-:-:S11]  /*02a0*/  ISETP.NE.OR P1, PT, R0, 0x3, !P0 ;  /* 0x000000030000780c */ /* 0x000fd60004725670 */
[----:B------:R-:W-:Y:S05]  /*02b0*/  @P2 BRA `(.L_x_5) ;  /* 0x0000000000202947 */ /* 0x000fea0003800000 */
[----:B------:R-:W3:Y:S02]  /*02c0*/  LDCU.64 UR6, c[0x0][0x348] ;  /* 0x00006900ff0677ac */ /* 0x000ee40008000a00 */
[----:B---3--:R-:W-:Y:S02]  /*02d0*/  UIADD3 UR12, UP1, UPT, UR6, 0x80, URZ ;  /* 0x00000080060c7890 */ /* 0x008fe4000ff3e0ff */
[----:B------:R-:W-:Y:S02]  /*02e0*/  UIADD3 UR6, UP0, UPT, UR6, 0x180, URZ ;  /* 0x0000018006067890 */ /* 0x000fe4000ff1e0ff */
[----:B------:R-:W-:Y:S02]  /*02f0*/  UIADD3.X UR13, UPT, UPT, URZ, UR7, URZ, UP1, !UPT ;  /* 0x00000007ff0d7290 */ /* 0x000fe40008ffe4ff */
[----:B------:R-:W-:-:S07]  /*0300*/  UIADD3.X UR7, UPT, UPT, URZ, UR7, URZ, UP0, !UPT ;  /* 0x00000007ff077290 */ /* 0x000fce00087fe4ff */
[----:B------:R3:W-:Y:S02]  /*0310*/  UTMACCTL.PF [UR12] ;  /* 0x000000000c0079b9 */ /* 0x0007e40008040000 */
[----:B------:R3:W-:Y:S02]  /*0320*/  UTMACCTL.PF [UR6] ;  /* 0x00000000060079b9 */ /* 0x0007e40008040000 */
[----:B---3--:R-:W-:Y:S01]  /*0330*/  NOP ;  /* 0x0000000000007918 */ /* 0x008fe20000000000 */
.L_x_5:
[----:B------:R-:W-:Y:S05]  /*0340*/  BSYNC.RECONVERGENT B0 ;  /* 0x0000000000007941 */ /* 0x000fea0003800200 */
.L_x_4:
[----:B------:R-:W-:Y:S04]  /*0350*/  BSSY.RECONVERGENT B0, `(.L_x_6) ;  /* 0x000000a000007945 */ /* 0x000fe80003800200 */
        /* <DEDUP_REMOVED lines=9> */
.L_x_7:
[----:B------:R-:W-:Y:S05]  /*03f0*/  BSYNC.RECONVERGENT B0 ;  /* 0x0000000000007941 */ /* 0x000fea0003800200 */
.L_x_6:
[----:B------:R-:W3:Y:S01]  /*0400*/  LDCU.64 UR6, c[0x0][0x888] ;  /* 0x00011100ff0677ac */ /* 0x000ee20008000a00 */
[----:B------:R-:W-:Y:S02]  /*0410*/  UISETP.EQ.U32.AND UP1, UPT, UR8, URZ, UPT ;  /* 0x000000ff0800728c */ /* 0x000fe4000bf22070 */
[----:B------:R-:W-:Y:S02]  /*0420*/  UPLOP3.LUT UP5, UPT, UPT, UPT, UPT, 0x40, 0x4 ;  /* 0x000000000004789c */ /* 0x000fe40003fae870 */
[----:B---3--:R-:W-:-:S04]  /*0430*/  UISETP.NE.U32.AND UP0, UPT, UR6, URZ, UPT ;  /* 0x000000ff0600728c */ /* 0x008fc8000bf05070 */
[----:B------:R-:W-:-:S04]  /*0440*/  UISETP.NE.AND.EX UP0, UPT, UR7, URZ, UPT, UP0 ;  /* 0x000000ff0700728c */ /* 0x000fc8000bf05300 */
[----:B------:R-:W-:-:S04]  /*0450*/  UISETP.EQ.OR.EX UP3, UPT, UR9, URZ, !UP0, UP1 ;  /* 0x000000ff0900728c */ /* 0x000fc8000c762710 */
[----:B------:R-:W-:-:S05]  /*0460*/  UP2UR UR45, UPR, URZ, 0x8 ;  /* 0x00000008ff2d7883 */ /* 0x000fca0008000000 */
[----:B------:R-:W-:Y:S07]  /*0470*/  BRA.U !UP3, `(.L_x_8) ;  /* 0x000000010b147547 */ /* 0x000fee000b800000 */
[----:B------:R-:W-:Y:S01]  /*0480*/  PLOP3.LUT P2, PT, PT, PT, UP2, 0x80, 0x8 ;  /* 0x000000000008781c */ /* 0x000fe20003f4f028 */
[----:B------:R-:W-:-:S12]  /*0490*/  UPLOP3.LUT UP5, UPT, UPT, UPT, UP0, 0x40, 0x4 ;  /* 0x000000000004789c */ /* 0x000fd80003fae800 */
[----:B-----5:R-:W-:-:S13]  /*04a0*/  @!P2 FSETP.EQ.AND P1, PT, R83, RZ, PT ;  /* 0x000000ff5300a20b */ /* 0x020fda0003f22000 */
[----:B------:R-:W-:Y:S01]  /*04b0*/  @!P2 VOTEU.ANY UP1, P1 ;  /* 0x0000000000ffa886 */ /* 0x000fe20000820100 */
[----:B------:R-:W-:-:S11]  /*04c0*/  @!UP2 UPLOP3.LUT UP5, UPT, UPT, UPT, UP1, 0x80, 0x8 ;  /* 0x000000000008a89c */ /* 0x000fd60003faf010 */
.L_x_8:
[----:B------:R-:W3:Y:S01]  /*04d0*/  SHFL.IDX PT, R0, R134, RZ, 0x1f ;  /* 0x00001fff86007589 */ /* 0x000ee200000e0000 */
[----:B------:R-:W-:-:S04]  /*04e0*/  UISETP.NE.AND UP1, UPT, UR10, 0x2, UPT ;  /* 0x000000020a00788c */ /* 0x000fc8000bf25270 */
[----:B------:R-:W-:Y:S02]  /*04f0*/  UISETP.EQ.AND UP2, UPT, UR5, URZ, !UP1 ;  /* 0x000000ff0500728c */ /* 0x000fe4000cf42270 */
[----:B------:R-:W-:-:S04]  /*0500*/  USEL UR6, URZ, 0x1, UP1 ;  /* 0x00000001ff067887 */ /* 0x000fc80008800000 */
[----:B------:R-:W-:Y:S02]  /*0510*/  PLOP3.LUT P5, PT, P0, PT, UP2, 0x80, 0x8 ;  /* 0x000000000008781c */ /* 0x000fe400007af028 */
[----:B---3--:R-:W-:-:S13]  /*0520*/  ISETP.NE.AND P1, PT, R0, RZ, PT ;  /* 0x000000ff0000720c */ /* 0x008fda0003f25270 */
[----:B------:R-:W-:Y:S05]  /*0530*/  @P1 BRA `(.L_x_9) ;  /* 0x0000000000641947 */ /* 0x000fea0003800000 */
[----:B------:R-:W-:Y:S01]  /*0540*/  UMOV UR8, 0x400 ;  /* 0x0000040000087882 */ /* 0x000fe20000000000 */
[----:B------:R-:W-:Y:S01]  /*0550*/  UMOV UR7, 0x1 ;  /* 0x0000000100077882 */ /* 0x000fe20000000000 */
[----:B------:R-:W-:Y:S02]  /*0560*/  ULEA UR8, UR37, UR8, 0x18 ;  /* 0x0000000825087291 */ /* 0x000fe4000f8ec0ff */
[----:B------:R-:W-:-:S04]  /*0570*/  UIADD3 UR12, UPT, UPT, -UR7, 0x100000, URZ ;  /* 0x00100000070c7890 */ /* 0x000fc8000fffe1ff */
[----:B------:R-:W-:Y:S02]  /*0580*/  USHF.L.U32 UR13, UR12, 0xb, URZ ;  /* 0x0000000b0c0d7899 */ /* 0x000fe400080006ff */
[----:B------:R-:W-:Y:S01]  /*0590*/  USHF.L.U32 UR12, UR12, 0x1, URZ ;  /* 0x000000010c0c7899 */ /* 0x000fe200080006ff */
[----:B------:R-:W-:Y:S01]  /*05a0*/  ELECT P1, URZ, PT ;  /* 0x0000000000ff782f */ /* 0x000fe20003820000 */
[----:B------:R-:W3:Y:S10]  /*05b0*/  FENCE.VIEW.ASYNC.S ;  /* 0x00000000000073c6 */ /* 0x000ef40000000000 */
[----:B---3--:R3:W4:Y:S01]  /*05c0*/  SYNCS.EXCH.64 URZ, [UR8], UR12 ;  /* 0x0000000c08ff75b2 */ /* 0x0087220008000100 */
[----:B------:R3:W1:Y:S01]  /*05d0*/  SYNCS.EXCH.64 URZ, [UR8+0x40], UR12 ;  /* 0x0000400c08ff75b2 */ /* 0x0006620008000100 */
        /* <DEDUP_REMOVED lines=13> */
[----:B------:R3:W1:Y:S02]  /*06b0*/  SYNCS.EXCH.64 URZ, [UR8+0x78], UR12 ;  /* 0x0000780c08ff75b2 */ /* 0x0006640008000100 */
[----:B---3--:R-:W-:Y:S01]  /*06c0*/  NOP ;  /* 0x0000000000007918 */ /* 0x008fe20000000000 */
.L_x_9:
[----:B------:R-:W3:Y:S01]  /*06d0*/  SHFL.IDX PT, R0, R134, RZ, 0x1f ;  /* 0x00001fff86007589 */ /* 0x000ee200000e0000 */
[----:B------:R-:W-:Y:S01]  /*06e0*/  NOP ;  /* 0x0000000000007918 */ /* 0x000fe20000000000 */
[----:B---3--:R-:W-:-:S13]  /*06f0*/  ISETP.NE.AND P1, PT, R0, 0x1, PT ;  /* 0x000000010000780c */ /* 0x008fda0003f25270 */
[----:B------:R-:W-:Y:S05]  /*0700*/  @P1 BRA `(.L_x_10) ;  /* 0x0000000000541947 */ /* 0x000fea0003800000 */
[----:B------:R-:W-:Y:S01]  /*0710*/  UMOV UR9, 0x400 ;  /* 0x0000040000097882 */ /* 0x000fe20000000000 */
[----:B------:R-:W-:Y:S01]  /*0720*/  UMOV UR8, 0x20 ;  /* 0x0000002000087882 */ /* 0x000fe20000000000 */
[----:B------:R-:W-:Y:S01]  /*0730*/  UMOV UR7, 0x80 ;  /* 0x0000008000077882 */ /* 0x000fe20000000000 */
[----:B------:R-:W-:Y:S02]  /*0740*/  ULEA UR9, UR37, UR9, 0x18 ;  /* 0x0000000925097291 */ /* 0x000fe4000f8ec0ff */
[----:B------:R-:W-:-:S04]  /*0750*/  UIADD3 UR12, UPT, UPT, -UR8, 0x100000, URZ ;  /* 0x00100000080c7890 */ /* 0x000fc8000fffe1ff */
[----:B------:R-:W-:Y:S02]  /*0760*/  USHF.L.U32 UR13, UR12, 0xb, URZ ;  /* 0x0000000b0c0d7899 */ /* 0x000fe400080006ff */
[----:B------:R-:W-:Y:S02]  /*0770*/  USHF.L.U32 UR12, UR12, 0x1, URZ ;  /* 0x000000010c0c7899 */ /* 0x000fe400080006ff */
[----:B------:R-:W-:-:S04]  /*0780*/  UIADD3 UR14, UPT, UPT, -UR7, 0x100000, URZ ;  /* 0x00100000070e7890 */ /* 0x000fc8000fffe1ff */
[----:B------:R-:W-:Y:S02]  /*0790*/  USHF.L.U32 UR15, UR14, 0xb, URZ ;  /* 0x0000000b0e0f7899 */ /* 0x000fe400080006ff */
[----:B------:R-:W-:Y:S01]  /*07a0*/  USHF.L.U32 UR14, UR14, 0x1, URZ ;  /* 0x000000010e0e7899 */ /* 0x000fe200080006ff */
[----:B------:R-:W-:Y:S01]  /*07b0*/  ELECT P1, URZ, PT ;  /* 0x0000000000ff782f */ /* 0x000fe20003820000 */
[----:B------:R-:W3:Y:S02]  /*07c0*/  FENCE.VIEW.ASYNC.S ;  /* 0x00000000000073c6 */ /* 0x000ee40000000000 */
[----:B---3--:R3:W1:Y:S08]  /*07d0*/  SYNCS.EXCH.64 URZ, [UR9+0x80], UR12 ;  /* 0x0000800c09ff75b2 */ /* 0x0086700008000100 */
[----:B------:R3:W1:Y:S01]  /*07e0*/  SYNCS.EXCH.64 URZ, [UR9+0xa0], UR14 ;  /* 0x0000a00e09ff75b2 */ /* 0x0006620008000100 */
[----:B------:R3:W1:Y:S01]  /*07f0*/  SYNCS.EXCH.64 URZ, [UR9+0x88], UR12 ;  /* 0x0000880c09ff75b2 */ /* 0x0006620008000100 */
[----:B------:R3:W1:Y:S01]  /*0800*/  SYNCS.EXCH.64 URZ, [UR9+0xa8], UR14 ;  /* 0x0000a80e09ff75b2 */ /* 0x0006620008000100 */
[----:B------:R3:W1:Y:S01]  /*0810*/  SYNCS.EXCH.64 URZ, [UR9+0x90], UR12 ;  /* 0x0000900c09ff75b2 */ /* 0x0006620008000100 */
[----:B------:R3:W1:Y:S01]  /*0820*/  SYNCS.EXCH.64 URZ, [UR9+0xb0], UR14 ;  /* 0x0000b00e09ff75b2 */ /* 0x0006620008000100 */
[----:B------:R3:W1:Y:S01]  /*0830*/  SYNCS.EXCH.64 URZ, [UR9+0x98], UR12 ;  /* 0x0000980c09ff75b2 */ /* 0x0006620008000100 */
[----:B------:R3:W1:Y:S01]  /*0840*/  SYNCS.EXCH.64 URZ, [UR9+0xb8], UR14 ;  /* 0x0000b80e09ff75b2 */ /* 0x0006620008000100 */
[----:B------:R-:W-:Y:S01]  /*0850*/  NOP ;  /* 0x0000000000007918 */ /* 0x000fe20000000000 */
.L_x_10:
[----:B------:R-:W2:Y:S01]  /*0860*/  SHFL.IDX PT, R0, R134, RZ, 0x1f ;  /* 0x00001fff86007589 */ /* 0x000ea200000e0000 */
[----:B------:R-:W-:Y:S01]  /*0870*/  NOP ;  /* 0x0000000000007918 */ /* 0x000fe20000000000 */
[----:B--2---:R-:W-:-:S13]  /*0880*/  ISETP.NE.AND P1, PT, R0, 0x3, PT ;  /* 0x000000030000780c */ /* 0x004fda0003f25270 */
[----:B------:R-:W-:Y:S05]  /*0890*/  @P1 BRA `(.L_x_11) ;  /* 0x00000000002c1947 */ /* 0x000fea0003800000 */
[----:B------:R-:W-:Y:S01]  /*08a0*/  UMOV UR8, 0x400 ;  /* 0x0000040000087882 */ /* 0x000fe20000000000 */
[----:B------:R-:W-:Y:S01]  /*08b0*/  UMOV UR7, 0x20 ;  /* 0x0000002000077882 */ /* 0x000fe20000000000 */
[----:B------:R-:W-:Y:S02]  /*08c0*/  ULEA UR8, UR37, UR8, 0x18 ;  /* 0x0000000825087291 */ /* 0x000fe4000f8ec0ff */
[----:B---3--:R-:W-:-:S04]  /*08d0*/  UIADD3 UR12, UPT, UPT, -UR7, 0x100000, URZ ;  /* 0x00100000070c7890 */ /* 0x008fc8000fffe1ff */
[----:B------:R-:W-:Y:S02]  /*08e0*/  USHF.L.U32 UR13, UR12, 0xb, URZ ;  /* 0x0000000b0c0d7899 */ /* 0x000fe400080006ff */
[----:B------:R-:W-:Y:S01]  /*08f0*/  USHF.L.U32 UR12, UR12, 0x1, URZ ;  /* 0x000000010c0c7899 */ /* 0x000fe200080006ff */
[----:B------:R-:W-:Y:S01]  /*0900*/  ELECT P1, URZ, PT ;  /* 0x0000000000ff782f */ /* 0x000fe20003820000 */
[----:B------:R-:W2:Y:S10]  /*0910*/  FENCE.VIEW.ASYNC.S ;  /* 0x00000000000073c6 */ /* 0x000eb40000000000 */
[----:B--2---:R2:W3:Y:S01]  /*0920*/  SYNCS.EXCH.64 URZ, [UR8+0xc0], UR12 ;  /* 0x0000c00c08ff75b2 */ /* 0x0044e20008000100 */
[----:B------:R2:W1:Y:S01]  /*0930*/  SYNCS.EXCH.64 URZ, [UR8+0xc8], UR12 ;  /* 0x0000c80c08ff75b2 */ /* 0x0004620008000100 */
[----:B------:R-:W-:Y:S01]  /*0940*/  NOP ;  /* 0x0000000000007918 */ /* 0x000fe20000000000 */
.L_x_11:
[----:B------:R-:W4:Y:S01]  /*0950*/  SHFL.IDX PT, R0, R134, RZ, 0x1f ;  /* 0x00001fff86007589 */ /* 0x000f2200000e0000 */
[----:B------:R-:W-:Y:S01]  /*0960*/  NOP ;  /* 0x0000000000007918 */ /* 0x000fe20000000000 */
[----:B----4-:R-:W-:-:S13]  /*0970*/  ISETP.NE.AND P1, PT, R0, 0x4, PT ;  /* 0x000000040000780c */ /* 0x010fda0003f25270 */
[----:B------:R-:W-:Y:S05]  /*0980*/  @P1 BRA `(.L_x_12) ;  /* 0x0000000000481947 */ /* 0x000fea0003800000 */
[----:B---3--:R-:W-:Y:S01]  /*0990*/  UMOV UR9, 0x1a0 ;  /* 0x000001a000097882 */ /* 0x008fe20000000000 */
[----:B--2---:R-:W-:Y:S01]  /*09a0*/  UMOV UR8, 0x400 ;  /* 0x0000040000087882 */ /* 0x004fe20000000000 */
[----:B------:R-:W-:Y:S01]  /*09b0*/  USEL UR9, UR9, 0x1e0, UP5 ;  /* 0x000001e009097887 */ /* 0x000fe2000a800000 */
        /* <DEDUP_REMOVED lines=9> */
[----:B------:R-:W2:Y:S02]  /*0a50*/  FENCE.VIEW.ASYNC.S ;  /* 0x00000000000073c6 */ /* 0x000ea40000000000 */
[----:B--2---:R4:W2:Y:S08]  /*0a60*/  SYNCS.EXCH.64 URZ, [UR8+0xd0], UR12 ;  /* 0x0000d00c08ff75b2 */ /* 0x0048b00008000100 */
[----:B------:R4:W3:Y:S01]  /*0a70*/  SYNCS.EXCH.64 URZ, [UR8+0xe0], UR14 ;  /* 0x0000e00e08ff75b2 */ /* 0x0008e20008000100 */
[----:B------:R4:W1:Y:S01]  /*0a80*/  SYNCS.EXCH.64 URZ, [UR8+0xd8], UR12 ;  /* 0x0000d80c08ff75b2 */ /* 0x0008620008000100 */
[----:B------:R4:W1:Y:S02]  /*0a90*/  SYNCS.EXCH.64 URZ, [UR8+0xe8], UR14 ;  /* 0x0000e80e08ff75b2 */ /* 0x0008640008000100 */
[----:B----4-:R-:W-:Y:S01]  /*0aa0*/  NOP ;  /* 0x0000000000007918 */ /* 0x010fe20000000000 */
.L_x_12:
[----:B------:R-:W4:Y:S01]  /*0ab0*/  SHFL.IDX PT, R0, R134, RZ, 0x1f ;  /* 0x00001fff86007589 */ /* 0x000f2200000e0000 */
[----:B------:R-:W-:Y:S01]  /*0ac0*/  NOP ;  /* 0x0000000000007918 */ /* 0x000fe20000000000 */
[----:B----4-:R-:W-:-:S13]  /*0ad0*/  ISETP.NE.AND P1, PT, R0, 0x5, PT ;  /* 0x000000050000780c */ /* 0x010fda0003f25270 */
[----:B------:R-:W-:Y:S05]  /*0ae0*/  @P1 BRA `(.L_x_13) ;  /* 0x0000000000541947 */ /* 0x000fea0003800000 */
[----:B---3--:R-:W-:Y:S01]  /*0af0*/  UMOV UR9, 0x400 ;  /* 0x0000040000097882 */ /* 0x008fe20000000000 */
[----:B--2---:R-:W-:Y:S01]  /*0b00*/  UMOV UR8, 0x1 ;  /* 0x0000000100087882 */ /* 0x004fe20000000000 */
        /* <DEDUP_REMOVED lines=13> */
[----:B------:R4:W1:Y:S01]  /*0be0*/  SYNCS.EXCH.64 URZ, [UR9+0x118], UR14 ;  /* 0x0001180e09ff75b2 */ /* 0x0008620008000100 */
[----:B------:R4:W1:Y:S01]  /*0bf0*/  SYNCS.EXCH.64 URZ, [UR9+0x100], UR12 ;  /* 0x0001000c09ff75b2 */ /* 0x0008620008000100 */
[----:B------:R4:W1:Y:S01]  /*0c00*/  SYNCS.EXCH.64 URZ, [UR9+0x120], UR14 ;  /* 0x0001200e09ff75b2 */ /* 0x0008620008000100 */
[----:B------:R4:W1:Y:S01]  /*0c10*/  SYNCS.EXCH.64 URZ, [UR9+0x108], UR12 ;  /* 0x0001080c09ff75b2 */ /* 0x0008620008000100 */
[----:B------:R4:W1:Y:S02]  /*0c20*/  SYNCS.EXCH.64 URZ, [UR9+0x128], UR14 ;  /* 0x0001280e09ff75b2 */ /* 0x0008640008000100 */
[----:B----4-:R-:W-:Y:S01]  /*0c30*/  NOP ;  /* 0x0000000000007918 */ /* 0x010fe20000000000 */
.L_x_13:
[----:B------:R-:W4:Y:S01]  /*0c40*/  SHFL.IDX PT, R0, R134, RZ, 0x1f ;  /* 0x00001fff86007589 */ /* 0x000f2200000e0000 */
[----:B------:R-:W-:Y:S01]  /*0c50*/  ISETP.NE.OR P0, PT, RZ, UR10, !P0 ;  /* 0x0000000aff007c0c */ /* 0x000fe2000c705670 */
[----:B------:R-:W-:Y:S01]  /*0c60*/  NOP ;  /* 0x0000000000007918 */ /* 0x000fe20000000000 */
[----:B----4-:R-:W-:-:S13]  /*0c70*/  ISETP.NE.AND P1, PT, R0, 0x3, PT ;  /* 0x000000030000780c */ /* 0x010fda0003f25270 */
[----:B------:R-:W-:Y:S05]  /*0c80*/  @P1 BRA `(.L_x_14) ;  /* 0x0000000000341947 */ /* 0x000fea0003800000 */
[----:B--2---:R-:W-:Y:S01]  /*0c90*/  UMOV UR8, 0x400 ;  /* 0x0000040000087882 */ /* 0x004fe20000000000 */
[----:B------:R-:W-:Y:S01]  /*0ca0*/  UMOV UR7, 0x20 ;  /* 0x0000002000077882 */ /* 0x000fe20000000000 */
[----:B------:R-:W-:Y:S02]  /*0cb0*/  ULEA UR8, UR37, UR8, 0x18 ;  /* 0x0000000825087291 */ /* 0x000fe4000f8ec0ff */
[----:B---3--:R-:W-:-:S04]  /*0cc0*/  UIADD3 UR12, UPT, UPT, -UR7, 0x100000, URZ ;  /* 0x00100000070c7890 */ /* 0x008fc8000fffe1ff */
[----:B------:R-:W-:Y:S02]  /*0cd0*/  USHF.L.U32 UR13, UR12, 0xb, URZ ;  /* 0x0000000b0c0d7899 */ /* 0x000fe400080006ff */
[----:B------:R-:W-:Y:S01]  /*0ce0*/  USHF.L.U32 UR12, UR12, 0x1, URZ ;  /* 0x000000010c0c7899 */ /* 0x000fe200080006ff */
[----:B------:R-:W-:Y:S01]  /*0cf0*/  ELECT P1, URZ, PT ;  /* 0x0000000000ff782f */ /* 0x000fe20003820000 */
[----:B------:R-:W2:Y:S10]  /*0d00*/  FENCE.VIEW.ASYNC.S ;  /* 0x00000000000073c6 */ /* 0x000eb40000000000 */
[----:B--2---:R4:W2:Y:S01]  /*0d10*/  SYNCS.EXCH.64 URZ, [UR8+0x130], UR12 ;  /* 0x0001300c08ff75b2 */ /* 0x0048a20008000100 */
[----:B------:R4:W3:Y:S01]  /*0d20*/  SYNCS.EXCH.64 URZ, [UR8+0x140], UR12 ;  /* 0x0001400c08ff75b2 */ /* 0x0008e20008000100 */
[----:B------:R4:W1:Y:S01]  /*0d30*/  SYNCS.EXCH.64 URZ, [UR8+0x138], UR12 ;  /* 0x0001380c08ff75b2 */ /* 0x0008620008000100 */
[----:B------:R4:W1:Y:S02]  /*0d40*/  SYNCS.EXCH.64 URZ, [UR8+0x148], UR12 ;  /* 0x0001480c08ff75b2 */ /* 0x0008640008000100 */
[----:B----4-:R-:W-:Y:S01]  /*0d50*/  NOP ;  /* 0x0000000000007918 */ /* 0x010fe20000000000 */
.L_x_14:
[----:B------:R-:W-:Y:S01]  /*0d60*/  VOTEU.ALL UP1, P0 ;  /* 0x0000000000ff7886 */ /* 0x000fe20000020000 */
[----:B--2---:R-:W2:Y:S01]  /*0d70*/  LDCU UR8, c[0x0][0x36c] ;  /* 0x00006d80ff0877ac */ /* 0x004ea20008000800 */
[----:B------:R-:W-:Y:S01]  /*0d80*/  NOP ;  /* 0x0000000000007918 */ /* 0x000fe20000000000 */
[----:B------:R-:W-:Y:S01]  /*0d90*/  LOP3.LUT R10, R131, 0x1f, RZ, 0xc0, !PT ;  /* 0x0000001f830a7812 */ /* 0x000fe200078ec0ff */
[----:B---3--:R-:W-:Y:S01]  /*0da0*/  UMOV UR12, 0x20 ;  /* 0x00000020000c7882 */ /* 0x008fe20000000000 */
[----:B------:R-:W-:Y:S01]  /*0db0*/  @!UP1 UMOV UR7, 0x400 ;  /* 0x0000040000079882 */ /* 0x000fe20000000000 */
[----:B------:R-:W-:-:S04]  /*0dc0*/  @!UP1 UIADD3 UR12, UPT, UPT, -UR12, 0x100000, URZ ;  /* 0x001000000c0c9890 */ /* 0x000fc8000fffe1ff */
[----:B------:R-:W-:Y:S02]  /*0dd0*/  @!UP1 USHF.L.U32 UR13, UR12, 0xb, URZ ;  /* 0x0000000b0c0d9899 */ /* 0x000fe400080006ff */
[----:B------:R-:W-:Y:S02]  /*0de0*/  @!UP1 USHF.L.U32 UR12, UR12, 0x1, URZ ;  /* 0x000000010c0c9899 */ /* 0x000fe400080006ff */
[----:B------:R-:W-:Y:S01]  /*0df0*/  @!UP1 ULEA UR7, UR37, UR7, 0x18 ;  /* 0x0000000725079291 */ /* 0x000fe2000f8ec0ff */
[----:B------:R-:W-:Y:S01]  /*0e00*/  VOTEU.ALL UP1, P0 ;  /* 0x0000000000ff7886 */ /* 0x000fe20000020000 */
[----:B------:R-:W-:Y:S01]  /*0e10*/  UISETP.NE.AND UP4, UPT, UR10, URZ, UPT ;  /* 0x000000ff0a00728c */ /* 0x000fe2000bf85270 */
[----:B------:R-:W3:Y:S09]  /*0e20*/  FENCE.VIEW.ASYNC.S ;  /* 0x00000000000073c6 */ /* 0x000ef20000000000 */
[----:B---3--:R3:W4:Y:S01]  /*0e30*/  @!UP1 SYNCS.EXCH.64 URZ, [UR7+0x150], UR12 ;  /* 0x0001500c07ff95b2 */ /* 0x0087220008000100 */
[----:B--2---:R-:W-:-:S09]  /*0e40*/  UISETP.EQ.U32.AND UP1, UPT, UR8, 0x1, UPT ;  /* 0x000000010800788c */ /* 0x004fd2000bf22070 */
[----:B------:R-:W-:Y:S05]  /*0e50*/  BRA.U !UP1, `(.L_x_15) ;  /* 0x0000000109087547 */ /* 0x000fea000b800000 */
[----:B-1--4-:R-:W-:Y:S01]  /*0e60*/  UCGABAR_ARV ;  /* 0x00000000000079c7 */ /* 0x012fe20008000000 */
[----:B------:R-:W-:Y:S05]  /*0e70*/  BRA `(.L_x_16) ;  /* 0x0000000000047947 */ /* 0x000fea0003800000 */
.L_x_15:
[----:B-1--4-:R-:W-:Y:S01]  /*0e80*/  NOP ;  /* 0x0000000000007918 */ /* 0x012fe20000000000 */
.L_x_16:
[----:B------:R-:W1:Y:S01]  /*0e90*/  S2R R114, SR_CTAID.Y ;  /* 0x0000000000727919 */ /* 0x000e620000002600 */
[----:B------:R-:W-:-:S05]  /*0ea0*/  CS2R.32 R113, SR_CgaSize ;  /* 0x0000000000717805 */ /* 0x000fca0000008a00 */
[----:B------:R-:W-:-:S05]  /*0eb0*/  IMAD R113, R113, -0xa0, RZ ;  /* 0xffffff6071717824 */ /* 0x000fca00078e02ff */
[----:B---3--:R-:W-:-:S14]  /*0ec0*/  R2UR UR7, R113 ;  /* 0x00000000710772ca */ /* 0x008fdc00000e0000 */
[----:B------:R-:W2:Y:S01]  /*0ed0*/  LDCU UR7, c[0x0][UR7+0x2b4] ;  /* 0x00005680070777ac */ /* 0x000ea20008000800 */
[----:B------:R-:W-:-:S05]  /*0ee0*/  CS2R.32 R0, SR_CgaSize ;  /* 0x0000000000007805 */ /* 0x000fca0000008a00 */
[----:B------:R-:W-:-:S06]  /*0ef0*/  IMAD R0, R0, -0xa0, RZ ;  /* 0xffffff6000007824 */ /* 0x000fcc00078e02ff */
[----:B------:R-:W3:Y:S01]  /*0f00*/  LDC R0, c[0x0][R0+0x2a4] ;  /* 0x0000a90000007b82 */ /* 0x000ee20000000800 */
[----:B------:R-:W-:Y:S01]  /*0f10*/  PRMT R8, RZ, 0x7610, R8 ;  /* 0x00007610ff087816 */ /* 0x000fe20000000008 */
[----:B------:R-:W4:Y:S01]  /*0f20*/  S2R R11, SR_CTAID.X ;  /* 0x00000000000b7919 */ /* 0x000f220000002500 */
[----:B------:R-:W-:-:S05]  /*0f30*/  CS2R.32 R113, SR_CgaSize ;  /* 0x0000000000717805 */ /* 0x000fca0000008a00 */
[----:B------:R-:W-:-:S05]  /*0f40*/  IMAD R113, R113, -0xa0, RZ ;  /* 0xffffff6071717824 */ /* 0x000fca00078e02ff */
[----:B------:R-:W-:-:S14]  /*0f50*/  R2UR UR8, R113 ;  /* 0x00000000710872ca */ /* 0x000fdc00000e0000 */
[----:B------:R-:W3:Y:S01]  /*0f60*/  LDCU UR8, c[0x0][UR8+0x2b0] ;  /* 0x00005600080877ac */ /* 0x000ee20008000800 */
[----:B------:R-:W-:Y:S01]  /*0f70*/  UISETP.NE.AND UP2, UPT, UR10, 0x2, UPT ;  /* 0x000000020a00788c */ /* 0x000fe2000bf45270 */
[----:B------:R-:W2:Y:S01]  /*0f80*/  LDC R9, c[0x0][0xb24] ;  /* 0x0002c900ff097b82 */ /* 0x000ea20000000800 */
[----:B------:R-:W-:-:S05]  /*0f90*/  CS2R.32 R2, SR_CgaSize ;  /* 0x0000000000027805 */ /* 0x000fca0000008a00 */
[----:B------:R-:W-:-:S06]  /*0fa0*/  IMAD R2, R2, -0xa0, RZ ;  /* 0xffffff6002027824 */ /* 0x000fcc00078e02ff */
[----:B------:R-:W3:Y:S08]  /*0fb0*/  LDC R2, c[0x0][R2+0x2a0] ;  /* 0x0000a80002027b82 */ /* 0x000ef00000000800 */
[----:B------:R-:W3:Y:S01]  /*0fc0*/  LDC R66, c[0x0][0xb24] ;  /* 0x0002c900ff427b82 */ /* 0x000ee20000000800 */
[----:B-1----:R-:W-:-:S07]  /*0fd0*/  I2FP.F32.U32 R3, R114 ;  /* 0x0000007200037245 */ /* 0x002fce0000201000 */
[----:B------:R-:W1:Y:S01]  /*0fe0*/  S2UR UR36, SR_CTAID.Z ;  /* 0x00000000002479c3 */ /* 0x000e620000002700 */
[----:B--2---:R-:W-:Y:S01]  /*0ff0*/  ISETP.GE.AND P0, PT, R9, 0x1, PT ;  /* 0x000000010900780c */ /* 0x004fe20003f06270 */
[----:B----4-:R-:W-:Y:S01]  /*1000*/  IMAD.MOV.U32 R113, RZ, RZ, R11 ;  /* 0x000000ffff717224 */ /* 0x010fe200078e000b */
[----:B------:R-:W-:Y:S01]  /*1010*/  I2FP.F32.U32 R4, R11 ;  /* 0x0000000b00047245 */ /* 0x000fe20000201000 */
[----:B------:R-:W-:Y:S01]  /*1020*/  FMUL R3, R3, UR7 ;  /* 0x0000000703037c20 */ /* 0x000fe20008400000 */
[----:B------:R-:W2:Y:S03]  /*1030*/  LDCU UR7, c[0x0][0xb30] ;  /* 0x00016600ff0777ac */ /* 0x000ea60008000800 */
[----:B---3--:R-:W-:Y:S01]  /*1040*/  FMUL R4, R4, UR8 ;  /* 0x0000000804047c20 */ /* 0x008fe20008400000 */
[----:B------:R-:W3:Y:S08]  /*1050*/  F2I.U32.TRUNC.NTZ R109, R3 ;  /* 0x00000003006d7305 */ /* 0x000ef0000020f000 */
[----:B------:R-:W4:Y:S01]  /*1060*/  F2I.U32.TRUNC.NTZ R108, R4 ;  /* 0x00000004006c7305 */ /* 0x000f22000020f000 */
[----:B--2---:R-:W-:Y:S01]  /*1070*/  UISETP.NE.AND UP3, UPT, UR7, 0x1, UPT ;  /* 0x000000010700788c */ /* 0x004fe2000bf65270 */
[----:B---3--:R-:W-:-:S05]  /*1080*/  IADD3 R109, PT, PT, -R109, RZ, RZ ;  /* 0x000000ff6d6d7210 */ /* 0x008fca0007ffe1ff */
[----:B------:R-:W-:Y:S01]  /*1090*/  IMAD R109, R0, R109, R114 ;  /* 0x0000006d006d7224 */ /* 0x000fe200078e0272 */
[----:B------:R-:W-:Y:S01]  /*10a0*/  PRMT R0, RZ, 0x7610, R0 ;  /* 0x00007610ff007816 */ /* 0x000fe20000000000 */
[----:B----4-:R-:W-:-:S04]  /*10b0*/  IMAD.MOV R108, RZ, RZ, -R108 ;  /* 0x000000ffff6c7224 */ /* 0x010fc800078e0a6c */
[----:B------:R-:W-:Y:S01]  /*10c0*/  IMAD R108, R2, R108, R11 ;  /* 0x0000006c026c7224 */ /* 0x000fe200078e020b */
[----:B-1----:R-:W-:Y:S06]  /*10d0*/  BRA.U UP4, `(.L_x_17) ;  /* 0x0000000104247547 */ /* 0x002fec000b800000 */
[----:B------:R-:W-:Y:S01]  /*10e0*/  ISETP.NE.AND P1, PT, R109, RZ, PT ;  /* 0x000000ff6d00720c */ /* 0x000fe20003f25270 */
[----:B------:R-:W-:Y:S01]  /*10f0*/  IMAD.MOV.U32 R0, RZ, RZ, 0x3 ;  /* 0x00000003ff007424 */ /* 0x000fe200078e00ff */
[C---:B------:R-:W-:Y:S02]  /*1100*/  LOP3.LUT R3, R108.reuse, 0xfffffffe, RZ, 0xc0, !PT ;  /* 0xfffffffe6c037812 */ /* 0x040fe400078ec0ff */
[----:B------:R-:W-:Y:S02]  /*1110*/  ISETP.LT.U32.OR P1, PT, R108, 0x2, !P1 ;  /* 0x000000026c00780c */ /* 0x000fe40004f21470 */
[----:B------:R-:W-:Y:S02]  /*1120*/  SHF.L.U32 R0, R0, R3, RZ ;  /* 0x0000000300007219 */ /* 0x000fe400000006ff */
[----:B------:R-:W-:Y:S02]  /*1130*/  SEL R5, RZ, 0x1, !P1 ;  /* 0x00000001ff057807 */ /* 0x000fe40004800000 */
[----:B------:R-:W-:-:S05]  /*1140*/  SEL R2, RZ, 0x2, !P1 ;  /* 0x00000002ff027807 */ /* 0x000fca0004800000 */
[----:B------:R-:W-:-:S05]  /*1150*/  IMAD.IADD R2, R5, 0x1, R2 ;  /* 0x0000000105027824 */ /* 0x000fca00078e0202 */
[----:B------:R-:W-:Y:S02]  /*1160*/  PRMT R8, R2, 0x7610, R8 ;  /* 0x0000761002087816 */ /* 0x000fe40000000008 */
.L_x_17:
[----:B------:R-:W-:Y:S05]  /*1170*/  @!P0 BRA `(.L_x_18) ;  /* 0x0000000000b88947 */ /* 0x000fea0003800000 */
[----:B------:R-:W1:Y:S01]  /*1180*/  LDC.64 R4, c[0x0][0xb18] ;  /* 0x0002c600ff047b82 */ /* 0x000e620000000a00 */
[----:B------:R-:W-:-:S07]  /*1190*/  ISETP.NE.AND P0, PT, R9, 0x1, PT ;  /* 0x000000010900780c */ /* 0x000fce0003f05270 */
[----:B------:R-:W2:Y:S08]  /*11a0*/  LDC R14, c[0x0][0xb0c] ;  /* 0x0002c300ff0e7b82 */ /* 0x000eb00000000800 */
[----:B------:R-:W3:Y:S08]  /*11b0*/  LDC R13, c[0x0][0x370] ;  /* 0x0000dc00ff0d7b82 */ /* 0x000ef00000000800 */
[----:B------:R-:W4:Y:S01]  /*11c0*/  LDC R16, c[0x0][0x374] ;  /* 0x0000dd00ff107b82 */ /* 0x000f220000000800 */
[----:B-1----:R-:W-:-:S07]  /*11d0*/  ISETP.NE.AND P1, PT, R4, 0x1, PT ;  /* 0x000000010400780c */ /* 0x002fce0003f25270 */
[----:B------:R-:W3:Y:S01]  /*11e0*/  LDC.64 R6, c[0x0][0xb10] ;  /* 0x0002c400ff067b82 */ /* 0x000ee20000000a00 */
[----:B--2---:R-:W-:-:S07]  /*11f0*/  ISETP.NE.AND P2, PT, R14, 0x1, PT ;  /* 0x000000010e00780c */ /* 0x004fce0003f45270 */
[----:B------:R-:W1:Y:S08]  /*1200*/  LDC R12, c[0x0][0xb20] ;  /* 0x0002c800ff0c7b82 */ /* 0x000e700000000800 */
[----:B------:R-:W2:Y:S01]  /*1210*/  LDC.64 R2, c[0x0][0xb28] ;  /* 0x0002ca00ff027b82 */ /* 0x000ea20000000a00 */
[----:B----4-:R-:W-:-:S04]  /*1220*/  IMAD.HI.U32 R15, R16, R5, RZ ;  /* 0x00000005100f7227 */ /* 0x010fc800078e00ff */
[----:B------:R-:W-:-:S04]  /*1230*/  IMAD.HI.U32 R5, R114, R5, RZ ;  /* 0x0000000572057227 */ /* 0x000fc800078e00ff */
[----:B---3--:R-:W-:-:S04]  /*1240*/  IMAD.HI.U32 R18, R13, R6, RZ ;  /* 0x000000060d127227 */ /* 0x008fc800078e00ff */
[C---:B------:R-:W-:Y:S01]  /*1250*/  IMAD.HI.U32 R20, R11.reuse, R6, RZ ;  /* 0x000000060b147227 */ /* 0x040fe200078e00ff */
[-C--:B------:R-:W-:Y:S02]  /*1260*/  @P2 SHF.R.U32.HI R13, RZ, R7.reuse, R18 ;  /* 0x00000007ff0d2219 */ /* 0x080fe40000011612 */
[-C--:B-1----:R-:W-:Y:S02]  /*1270*/  @P1 SHF.R.U32.HI R16, RZ, R12.reuse, R15 ;  /* 0x0000000cff101219 */ /* 0x082fe4000001160f */
[----:B------:R-:W-:Y:S02]  /*1280*/  SHF.R.U32.HI R5, RZ, R12, R5 ;  /* 0x0000000cff057219 */ /* 0x000fe40000011605 */
[----:B------:R-:W-:Y:S02]  /*1290*/  SHF.R.U32.HI R20, RZ, R7, R20 ;  /* 0x00000007ff147219 */ /* 0x000fe40000011614 */
[----:B------:R-:W-:Y:S01]  /*12a0*/  SEL R5, R114, R5, !P1 ;  /* 0x0000000572057207 */ /* 0x000fe20004800000 */
[----:B--2---:R-:W-:Y:S01]  /*12b0*/  IMAD.HI.U32 R18, R16, R2, RZ ;  /* 0x0000000210127227 */ /* 0x004fe200078e00ff */
[----:B------:R-:W-:-:S02]  /*12c0*/  SEL R113, R11, R20, !P2 ;  /* 0x000000140b717207 */ /* 0x000fc40005000000 */
[----:B------:R-:W-:Y:S01]  /*12d0*/  IADD3 R7, PT, PT, -R5, RZ, RZ ;  /* 0x000000ff05077210 */ /* 0x000fe20007ffe1ff */
[----:B------:R-:W-:Y:S01]  /*12e0*/  IMAD.HI.U32 R6, R13, R2, RZ ;  /* 0x000000020d067227 */ /* 0x000fe200078e00ff */
[----:B------:R-:W-:-:S03]  /*12f0*/  @P0 SHF.R.U32.HI R16, RZ, R3, R18 ;  /* 0x00000003ff100219 */ /* 0x000fc60000011612 */
[----:B------:R-:W-:Y:S01]  /*1300*/  IMAD R7, R4, R7, R114 ;  /* 0x0000000704077224 */ /* 0x000fe200078e0272 */
[----:B------:R-:W-:Y:S01]  /*1310*/  @P0 SHF.R.U32.HI R13, RZ, R3, R6 ;  /* 0x00000003ff0d0219 */ /* 0x000fe20000011606 */
[----:B------:R-:W-:-:S04]  /*1320*/  IMAD R16, R16, R9, RZ ;  /* 0x0000000910107224 */ /* 0x000fc800078e02ff */
[----:B------:R-:W-:Y:S01]  /*1330*/  IMAD R6, R13, R9, RZ ;  /* 0x000000090d067224 */ /* 0x000fe200078e02ff */
[----:B------:R-:W-:-:S04]  /*1340*/  ISETP.GE.AND P1, PT, R5, R16, PT ;  /* 0x000000100500720c */ /* 0x000fc80003f26270 */
[----:B------:R-:W-:Y:S01]  /*1350*/  ISETP.GE.OR P1, PT, R113, R6, P1 ;  /* 0x000000067100720c */ /* 0x000fe20000f26670 */
[----:B------:R-:W-:-:S05]  /*1360*/  IMAD.HI.U32 R6, R5, R2, RZ ;  /* 0x0000000205067227 */ /* 0x000fca00078e00ff */
[----:B------:R-:W-:-:S04]  /*1370*/  SHF.R.U32.HI R6, RZ, R3, R6 ;  /* 0x00000003ff067219 */ /* 0x000fc80000011606 */
[----:B------:R-:W-:-:S03]  /*1380*/  SEL R6, R5, R6, !P0 ;  /* 0x0000000605067207 */ /* 0x000fc60004000000 */
[----:B------:R-:W-:Y:S01]  /*1390*/  @!P1 IMAD.HI.U32 R12, R113, R2, RZ ;  /* 0x00000002710c9227 */ /* 0x000fe200078e00ff */
[----:B------:R-:W-:-:S04]  /*13a0*/  IADD3 R2, PT, PT, -R6, RZ, RZ ;  /* 0x000000ff06027210 */ /* 0x000fc80007ffe1ff */
[----:B------:R-:W-:Y:S01]  /*13b0*/  @!P1 SHF.R.U32.HI R12, RZ, R3, R12 ;  /* 0x00000003ff0c9219 */ /* 0x000fe2000001160c */
[----:B------:R-:W-:-:S03]  /*13c0*/  IMAD R2, R9, R2, R5 ;  /* 0x0000000209027224 */ /* 0x000fc600078e0205 */
[----:B------:R-:W-:-:S05]  /*13d0*/  @!P1 SEL R3, R113, R12, !P0 ;  /* 0x0000000c71039207 */ /* 0x000fca0004000000 */
[--C-:B------:R-:W-:Y:S02]  /*13e0*/  @!P1 IMAD.IADD R6, R6, 0x1, -R3.reuse ;  /* 0x0000000106069824 */ /* 0x100fe400078e0a03 */
[----:B------:R-:W-:Y:S01]  /*13f0*/  @!P1 IMAD R3, R2, R13, R3 ;  /* 0x0000000d02039224 */ /* 0x000fe200078e0203 */
[----:B------:R-:W-:Y:S01]  /*1400*/  IADD3 R2, PT, PT, -R113, RZ, RZ ;  /* 0x000000ff71027210 */ /* 0x000fe20007ffe1ff */
[----:B------:R-:W-:Y:S02]  /*1410*/  @!P1 IMAD R5, R6, R9, R113 ;  /* 0x0000000906059224 */ /* 0x000fe400078e0271 */
[----:B------:R-:W-:Y:S02]  /*1420*/  @!P1 IMAD.MOV.U32 R113, RZ, RZ, R3 ;  /* 0x000000ffff719224 */ /* 0x000fe400078e0003 */
[----:B------:R-:W-:Y:S02]  /*1430*/  IMAD R2, R14, R2, R11 ;  /* 0x000000020e027224 */ /* 0x000fe400078e020b */
[----:B------:R-:W-:-:S02]  /*1440*/  IMAD R114, R5, R4, R7 ;  /* 0x0000000405727224 */ /* 0x000fc400078e0207 */
[----:B------:R-:W-:Y:S02]  /*1450*/  IMAD R113, R113, R14, R2 ;  /* 0x0000000e71717224 */ /* 0x000fe400078e0202 */
.L_x_18:
[----:B------:R-:W-:Y:S05]  /*1460*/  BRA.U UP3, `(.L_x_19) ;  /* 0x0000000103407547 */ /* 0x000fea000b800000 */
[----:B------:R-:W1:Y:S08]  /*1470*/  LDC.64 R4, c[0x0][0xb10] ;  /* 0x0002c400ff047b82 */ /* 0x000e700000000a00 */
[----:B------:R-:W2:Y:S08]  /*1480*/  LDC.64 R2, c[0x0][0xb18] ;  /* 0x0002c600ff027b82 */ /* 0x000eb00000000a00 */
[----:B------:R-:W3:Y:S08]  /*1490*/  LDC R6, c[0x0][0xb20] ;  /* 0x0002c800ff067b82 */ /* 0x000ef00000000800 */
[----:B------:R-:W4:Y:S01]  /*14a0*/  LDC R12, c[0x0][0xb0c] ;  /* 0x0002c300ff0c7b82 */ /* 0x000f220000000800 */
[----:B-1----:R-:W-:-:S05]  /*14b0*/  IMAD.HI.U32 R4, R113, R4, RZ ;  /* 0x0000000471047227 */ /* 0x002fca00078e00ff */
[----:B------:R-:W-:Y:S01]  /*14c0*/  SHF.R.U32.HI R4, RZ, R5, R4 ;  /* 0x00000005ff047219 */ /* 0x000fe20000011604 */
[----:B--2---:R-:W-:Y:S01]  /*14d0*/  IMAD.HI.U32 R3, R114, R3, RZ ;  /* 0x0000000372037227 */ /* 0x004fe200078e00ff */
[----:B------:R-:W-:-:S04]  /*14e0*/  ISETP.NE.AND P0, PT, R2, 0x1, PT ;  /* 0x000000010200780c */ /* 0x000fc80003f05270 */
[----:B---3--:R-:W-:-:S04]  /*14f0*/  SHF.R.U32.HI R3, RZ, R6, R3 ;  /* 0x00000006ff037219 */ /* 0x008fc80000011603 */
[----:B------:R-:W-:Y:S02]  /*1500*/  SEL R3, R114, R3, !P0 ;  /* 0x0000000372037207 */ /* 0x000fe40004000000 */
[----:B----4-:R-:W-:-:S04]  /*1510*/  ISETP.NE.AND P1, PT, R12, 0x1, PT ;  /* 0x000000010c00780c */ /* 0x010fc80003f25270 */
[----:B------:R-:W-:-:S05]  /*1520*/  SEL R6, R113, R4, !P1 ;  /* 0x0000000471067207 */ /* 0x000fca0004800000 */
[----:B------:R-:W-:Y:S02]  /*1530*/  IMAD.IADD R4, R3, 0x1, -R6 ;  /* 0x0000000103047824 */ /* 0x000fe400078e0a06 */
[----:B------:R-:W-:Y:S02]  /*1540*/  IMAD.IADD R3, R6, 0x1, -R3 ;  /* 0x0000000106037824 */ /* 0x000fe400078e0a03 */
[----:B------:R-:W-:Y:S02]  /*1550*/  IMAD R113, R4, R12, R113 ;  /* 0x0000000c04717224 */ /* 0x000fe400078e0271 */
[----:B------:R-:W-:Y:S02]  /*1560*/  IMAD R114, R3, R2, R114 ;  /* 0x0000000203727224 */ /* 0x000fe400078e0272 */
.L_x_19:
[----:B------:R-:W-:Y:S05]  /*1570*/  BRA.U !UP1, `(.L_x_20) ;  /* 0x00000001090c7547 */ /* 0x000fea000b800000 */
[----:B------:R-:W-:Y:S01]  /*1580*/  UCGABAR_WAIT ;  /* 0x0000000000007dc7 */ /* 0x000fe20008000000 */
[----:B------:R-:W-:Y:S01]  /*1590*/  CCTL.IVALL ;  /* 0x00000000ff00798f */ /* 0x000fe20002000000 */
[----:B------:R-:W-:Y:S05]  /*15a0*/  BRA `(.L_x_21) ;  /* 0x0000000000047947 */ /* 0x000fea0003800000 */
.L_x_20:
[----:B------:R-:W-:Y:S06]  /*15b0*/  BAR.SYNC.DEFER_BLOCKING 0x0 ;  /* 0x0000000000007b1d */ /* 0x000fec0000010000 */
.L_x_21:
[----:B------:R-:W-:Y:S05]  /*15c0*/  BRA.U UP2, `(.L_x_22) ;  /* 0x0000001502407547 */ /* 0x000fea000b800000 */
[----:B------:R-:W1:Y:S01]  /*15d0*/  LDCU UR4, c[0x0][0x38c] ;  /* 0x00007180ff0477ac */ /* 0x000e620008000800 */
[----:B------:R-:W2:Y:S01]  /*15e0*/  LDC R9, c[0x0][0x370] ;  /* 0x0000dc00ff097b82 */ /* 0x000ea20000000800 */
[C---:B------:R-:W-:Y:S02]  /*15f0*/  IMAD.SHL.U32 R17, R11.reuse, 0x80, RZ ;  /* 0x000000800b117824 */ /* 0x040fe400078e00ff */
[----:B------:R-:W-:Y:S01]  /*1600*/  HFMA2 R15, -RZ, RZ, 0, 5.9604644775390625e-08 ;  /* 0x00000001ff0f7431 */ /* 0x000fe200000001ff */
[----:B------:R-:W-:Y:S01]  /*1610*/  UISETP.NE.AND UP1, UPT, UR10, URZ, UPT ;  /* 0x000000ff0a00728c */ /* 0x000fe2000bf25270 */
[----:B------:R-:W-:Y:S01]  /*1620*/  ISETP.NE.AND P4, PT, R10, RZ, P5 ;  /* 0x000000ff0a00720c */ /* 0x000fe20002f85270 */
[----:B------:R-:W-:Y:S01]  /*1630*/  IMAD.SHL.U32 R16, R11, 0x40, RZ ;  /* 0x000000400b107824 */ /* 0x000fe200078e00ff */
[----:B------:R-:W-:Y:S01]  /*1640*/  CS2R R12, SRZ ;  /* 0x00000000000c7805 */ /* 0x000fe2000001ff00 */
[----:B------:R-:W-:Y:S01]  /*1650*/  IMAD.MOV.U32 R14, RZ, RZ, RZ ;  /* 0x000000ffff0e7224 */ /* 0x000fe200078e00ff */
[----:B------:R-:W3:Y:S01]  /*1660*/  LDC R0, c[0x0][0x374] ;  /* 0x0000dd00ff007b82 */ /* 0x000ee20000000800 */
[----:B------:R-:W-:Y:S01]  /*1670*/  MOV R10, 0x1 ;  /* 0x00000001000a7802 */ /* 0x000fe20000000f00 */
[----:B------:R-:W4:Y:S01]  /*1680*/  LDCU.64 UR14, c[0x0][0x348] ;  /* 0x00006900ff0e77ac */ /* 0x000f220008000a00 */
[----:B------:R-:W-:Y:S01]  /*1690*/  LOP3.LUT R17, R17, 0x80, RZ, 0xc0, !PT ;  /* 0x0000008011117812 */ /* 0x000fe200078ec0ff */
[----:B------:R-:W-:Y:S01]  /*16a0*/  USEL UR22, UR6, 0x2, UP1 ;  /* 0x0000000206167887 */ /* 0x000fe20008800000 */
[----:B------:R-:W-:Y:S01]  /*16b0*/  UMOV UR23, URZ ;  /* 0x000000ff00177c82 */ /* 0x000fe20008000000 */
[----:B-1----:R-:W-:-:S04]  /*16c0*/  UIADD3 UR5, UPT, UPT, UR4, 0x3f, URZ ;  /* 0x0000003f04057890 */ /* 0x002fc8000fffe0ff */
[----:B------:R-:W-:-:S04]  /*16d0*/  USHF.R.S32.HI UR7, URZ, 0x1f, UR5 ;  /* 0x0000001fff077899 */ /* 0x000fc80008011405 */
[----:B------:R-:W-:Y:S02]  /*16e0*/  ULEA.HI UR7, UR7, UR5, URZ, 0x6 ;  /* 0x0000000507077291 */ /* 0x000fe4000f8f30ff */
[----:B------:R-:W-:Y:S02]  /*16f0*/  UIADD3 UR5, UPT, UPT, UR4, -0x1, URZ ;  /* 0xffffffff04057890 */ /* 0x000fe4000fffe0ff */
[----:B------:R-:W-:Y:S02]  /*1700*/  USHF.R.S32.HI UR7, URZ, 0x6, UR7 ;  /* 0x00000006ff077899 */ /* 0x000fe40008011407 */
[----:B------:R-:W-:Y:S02]  /*1710*/  UISETP.GE.U32.AND UP2, UPT, UR5, -0x7f, UPT ;  /* 0xffffff810500788c */ /* 0x000fe4000bf46070 */
[----:B------:R-:W-:Y:S02]  /*1720*/  UISETP.LT.U32.AND UP0, UPT, UR7, 0x8, UPT ;  /* 0x000000080700788c */ /* 0x000fe4000bf01070 */
[----:B------:R-:W-:-:S02]  /*1730*/  UIADD3 UR4, UPT, UPT, UR4, 0x7e, URZ ;  /* 0x0000007e04047890 */ /* 0x000fc4000fffe0ff */
[----:B------:R-:W-:-:S04]  /*1740*/  USEL UR5, UR7, 0x8, UP0 ;  /* 0x0000000807057887 */ /* 0x000fc80008000000 */
[----:B------:R-:W-:Y:S02]  /*1750*/  UIADD3 UR21, UPT, UPT, UR5, -0x1, URZ ;  /* 0xffffffff05157890 */ /* 0x000fe4000fffe0ff */
[----:B------:R-:W-:Y:S02]  /*1760*/  @UP2 UIADD3 UR21, UPT, UPT, UR5, URZ, URZ ;  /* 0x000000ff05152290 */ /* 0x000fe4000fffe0ff */
[----:B------:R-:W-:Y:S02]  /*1770*/  UIADD3 UR24, UPT, UPT, UR7, -UR5, URZ ;  /* 0x8000000507187290 */ /* 0x000fe4000fffe0ff */
[----:B------:R-:W-:Y:S02]  /*1780*/  UIADD3 UR13, UPT, UPT, UR21, 0x1, URZ ;  /* 0x00000001150d7890 */ /* 0x000fe4000fffe0ff */
[----:B--2-4-:R-:W-:-:S12]  /*1790*/  UIADD3 UR21, UPT, UPT, -UR21, URZ, URZ ;  /* 0x000000ff15157290 */ /* 0x014fd8000fffe1ff */
.L_x_42:
[----:B------:R-:W-:Y:S01]  /*17a0*/  UISETP.NE.AND UP0, UPT, UR37, URZ, UPT ;  /* 0x000000ff2500728c */ /* 0x000fe2000bf05270 */
[----:B------:R-:W1:Y:S08]  /*17b0*/  S2UR UR37, SR_CgaCtaId ;  /* 0x00000000002579c3 */ /* 0x000e700000008800 */
[----:B------:R-:W-:Y:S05]  /*17c0*/  BRA.U UP0, `(.L_x_23) ;  /* 0x0000000100347547 */ /* 0x000fea000b800000 */
[----:B------:R-:W2:Y:S01]  /*17d0*/  S2R R2, SR_CgaCtaId ;  /* 0x0000000000027919 */ /* 0x000ea20000008800 */
[----:B------:R-:W-:-:S04]  /*17e0*/  MOV R3, 0x400 ;  /* 0x0000040000037802 */ /* 0x000fc80000000f00 */
[----:B--2---:R-:W-:Y:S02]  /*17f0*/  LEA R3, R2, R3, 0x18 ;  /* 0x0000000302037211 */ /* 0x004fe400078ec0ff */
[----:B------:R-:W-:-:S03]  /*1800*/  SHF.L.U32 R2, R10, 0x1f, RZ ;  /* 0x0000001f0a027819 */ /* 0x000fc600000006ff */
[----:B------:R-:W-:-:S04]  /*1810*/  IMAD R3, R12, 0x8, R3 ;  /* 0x000000080c037824 */ /* 0x000fc800078e0203 */
[----:B------:R-:W2:Y:S02]  /*1820*/  SYNCS.PHASECHK.TRANS64.TRYWAIT P0, [R3+URZ+0x140], R2 ;  /* 0x00014002030075a7 */ /* 0x000ea400080011ff */
[----:B--2---:R-:W-:Y:S05]  /*1830*/  @!P0 BRA `(.L_x_24) ;  /* 0x0000009000848947 */ /* 0x004fea0003800000 */
.L_x_138:
[----:B------:R-:W-:Y:S01]  /*1840*/  VIADD R12, R12, 0x1 ;  /* 0x000000010c0c7836 */ /* 0x000fe20000000000 */
[----:B------:R2:W-:Y:S04]  /*1850*/  SYNCS.ARRIVE.TRANS64.A1T0 RZ, [R3+URZ+0x130], RZ ;  /* 0x000130ff03ff79a7 */ /* 0x0005e800081000ff */
[----:B------:R-:W-:-:S04]  /*1860*/  ISETP.NE.AND P0, PT, R12, 0x2, PT ;  /* 0x000000020c00780c */ /* 0x000fc80003f05270 */
[----:B------:R-:W-:Y:S02]  /*1870*/  SEL R12, R12, RZ, P0 ;  /* 0x000000ff0c0c7207 */ /* 0x000fe40000000000 */
[----:B--2---:R-:W-:-:S04]  /*1880*/  SEL R3, RZ, 0x1, P0 ;  /* 0x00000001ff037807 */ /* 0x004fc80000000000 */
[----:B------:R-:W-:-:S07]  /*1890*/  LOP3.LUT R10, R10, R3, RZ, 0x3c, !PT ;  /* 0x000000030a0a7212 */ /* 0x000fce00078e3cff */
.L_x_23:
[----:B------:R-:W-:Y:S01]  /*18a0*/  UMOV UR6, 0x400 ;  /* 0x0000040000067882 */ /* 0x000fe20000000000 */
[----:B------:R-:W-:Y:S01]  /*18b0*/  LEA.HI R3, R113, R113, RZ, 0x1 ;  /* 0x0000007171037211 */ /* 0x000fe200078f08ff */
[----:B-1----:R-:W-:Y:S01]  /*18c0*/  ULEA UR6, UR37, UR6, 0x18 ;  /* 0x0000000625067291 */ /* 0x002fe2000f8ec0ff */
[----:B------:R-:W-:Y:S01]  /*18d0*/  SHF.L.U32 R2, R15, 0x1f, RZ ;  /* 0x0000001f0f027819 */ /* 0x000fe200000006ff */
[----:B------:R-:W-:Y:S01]  /*18e0*/  UISETP.GE.U32.AND UP0, UPT, UR4, 0x7f, UPT ;  /* 0x0000007f0400788c */ /* 0x000fe2000bf06070 */
[----:B------:R-:W-:Y:S01]  /*18f0*/  R2UR UR35, R16 ;  /* 0x00000000102372ca */ /* 0x000fe200000e0000 */
[----:B------:R-:W-:Y:S01]  /*1900*/  ULEA UR8, UR23, UR6, 0x3 ;  /* 0x0000000617087291 */ /* 0x000fe2000f8e18ff */
[----:B------:R-:W-:Y:S01]  /*1910*/  IMAD.SHL.U32 R3, R3, 0x40, RZ ;  /* 0x0000004003037824 */ /* 0x000fe200078e00ff */
[----:B------:R-:W-:Y:S01]  /*1920*/  R2UR UR11, R17 ;  /* 0x00000000110b72ca */ /* 0x000fe200000e0000 */
[----:B------:R-:W-:-:S03]  /*1930*/  UMOV UR25, URZ ;  /* 0x000000ff00197c82 */ /* 0x000fc60008000000 */
[----:B------:R-:W-:-:S03]  /*1940*/  LOP3.LUT R3, R3, 0xffffff80, RZ, 0xc0, !PT ;  /* 0xffffff8003037812 */ /* 0x000fc600078ec0ff */
[----:B------:R1:W2:Y:S01]  /*1950*/  SYNCS.PHASECHK.TRANS64.TRYWAIT P0, [UR8+0x40], R2 ;  /* 0x00004002ff0075a7 */ /* 0x0002a20008001108 */
[----:B------:R-:W-:Y:S02]  /*1960*/  R2UR UR9, R3 ;  /* 0x00000000030972ca */ /* 0x000fe400000e0000 */
[----:B------:R-:W-:-:S11]  /*1970*/  R2UR UR8, R114 ;  /* 0x00000000720872ca */ /* 0x000fd600000e0000 */
[----:B------:R-:W-:Y:S02]  /*1980*/  ULOP3.LUT UR35, UR9, 0x40, UR35, 0xf8, !UPT ;  /* 0x0000004009237892 */ /* 0x000fe4000f8ef823 */
[----:B------:R-:W-:Y:S01]  /*1990*/  ULEA UR11, UR8, UR11, 0x8 ;  /* 0x0000000b080b7291 */ /* 0x000fe2000f8e40ff */
[----:B------:R-:W-:Y:S11]  /*19a0*/  BRA.U !UP0, `(.L_x_25) ;  /* 0x0000000108c07547 */ /* 0x000ff6000b800000 */
[----:B------:R-:W-:Y:S01]  /*19b0*/  UMOV UR16, UR21 ;  /* 0x0000001500107c82 */ /* 0x000fe20008000000 */
[----:B------:R-:W-:Y:S01]  /*19c0*/  UMOV UR17, UR23 ;  /* 0x0000001700117c82 */ /* 0x000fe20008000000 */
[----:B------:R-:W-:-:S05]  /*19d0*/  UMOV UR34, URZ ;  /* 0x000000ff00227c82 */ /* 0x000fca0008000000 */
.L_x_31:
[----:B------:R-:W-:Y:S01]  /*19e0*/  ULEA UR33, UR17, UR6, 0x3 ;  /* 0x0000000611217291 */ /* 0x000fe2000f8e18ff */
[----:B------:R-:W-:Y:S01]  /*19f0*/  @P5 MOV R3, 0xc000 ;  /* 0x0000c00000035802 */ /* 0x000fe20000000f00 */
[----:B-12-4-:R-:W-:Y:S10]  /*1a00*/  @P0 BRA `(.L_x_26) ;  /* 0x00000000000c0947 */ /* 0x016ff40003800000 */
[----:B------:R-:W-:-:S04]  /*1a10*/  SHF.L.U32 R5, R15, 0x1f, RZ ;  /* 0x0000001f0f057819 */ /* 0x000fc800000006ff */
[----:B------:R-:W2:Y:S02]  /*1a20*/  SYNCS.PHASECHK.TRANS64.TRYWAIT P0, [UR33+0x40], R5 ;  /* 0x00004005ff0075a7 */ /* 0x000ea40008001121 */
[----:B--2---:R-:W-:Y:S05]  /*1a30*/  @!P0 BRA `(.L_x_27) ;  /* 0x0000009000188947 */ /* 0x004fea0003800000 */
.L_x_26:
[----:B------:R2:W-:Y:S01]  /*1a40*/  @P5 SYNCS.ARRIVE.TRANS64 RZ, [UR33], R3 ;  /* 0x00000003ffff59a7 */ /* 0x0005e20008000021 */
[----:B------:R-:W-:Y:S02]  /*1a50*/  ULOP3.LUT UR8, UR22, 0x2, URZ, 0xfc, !UPT ;  /* 0x0000000216087892 */ /* 0x000fe4000f8efcff */
[----:B------:R-:W-:Y:S02]  /*1a60*/  UIADD3 UR16, UPT, UPT, UR16, 0x1, URZ ;  /* 0x0000000110107890 */ /* 0x000fe4000fffe0ff */
[----:B------:R-:W-:Y:S02]  /*1a70*/  UISETP.NE.AND UP0, UPT, UR8, 0x2, UPT ;  /* 0x000000020800788c */ /* 0x000fe4000bf05270 */
[----:B------:R-:W-:-:S07]  /*1a80*/  UISETP.NE.AND UP2, UPT, UR16, 0x1, UPT ;  /* 0x000000011000788c */ /* 0x000fce000bf45270 */
[----:B------:R-:W-:Y:S05]  /*1a90*/  BRA.U UP0, `(.L_x_28) ;  /* 0x0000000100047547 */ /* 0x000fea000b800000 */
[----:B------:R-:W-:Y:S05]  /*1aa0*/  BPT.TRAP 0x1 ;  /* 0x000000040000795c */ /* 0x000fea0000300000 */
.L_x_28:
[----:B------:R-:W-:Y:S04]  /*1ab0*/  BSSY.RECONVERGENT B0, `(.L_x_29) ;  /* 0x0000003000007945 */ /* 0x000fe80003800200 */
[----:B------:R-:W-:Y:S05]  /*1ac0*/  @!P4 BRA `(.L_x_30) ;  /* 0x000000000004c947 */ /* 0x000fea0003800000 */
[----:B------:R-:W-:Y:S05]  /*1ad0*/  BPT.TRAP 0x1 ;  /* 0x000000040000795c */ /* 0x000fea0000300000 */
.L_x_30:
[----:B------:R-:W-:Y:S05]  /*1ae0*/  BSYNC.RECONVERGENT B0 ;  /* 0x0000000000007941 */ /* 0x000fea0003800200 */
.L_x_29:
[----:B------:R-:W-:Y:S02]  /*1af0*/  UIADD3 UR23, UPT, UPT, UR17, 0x1, URZ ;  /* 0x0000000111177890 */ /* 0x000fe4000fffe0ff */
[----:B------:R-:W-:Y:S02]  /*1b00*/  ULEA UR32, UR17, UR6, 0xd ;  /* 0x0000000611207291 */ /* 0x000fe4000f8e68ff */
[----:B------:R-:W-:Y:S02]  /*1b10*/  UISETP.NE.AND UP0, UPT, UR23, 0x8, UPT ;  /* 0x000000081700788c */ /* 0x000fe4000bf05270 */
[----:B------:R-:W-:Y:S02]  /*1b20*/  UIADD3 UR28, UP1, UPT, UR14, 0x80, URZ ;  /* 0x000000800e1c7890 */ /* 0x000fe4000ff3e0ff */
[----:B------:R-:W-:Y:S02]  /*1b30*/  USEL UR9, URZ, 0x1, UP0 ;  /* 0x00000001ff097887 */ /* 0x000fe40008000000 */
[----:B------:R-:W-:-:S02]  /*1b40*/  USEL UR23, UR23, URZ, UP0 ;  /* 0x000000ff17177287 */ /* 0x000fc40008000000 */
[----:B------:R-:W-:Y:S02]  /*1b50*/  UIADD3 UR26, UP0, UPT, UR14, 0x180, URZ ;  /* 0x000001800e1a7890 */ /* 0x000fe4000ff1e0ff */
[----:B------:R-:W-:Y:S01]  /*1b60*/  ULEA UR8, UR23, UR6, 0x3 ;  /* 0x0000000617087291 */ /* 0x000fe2000f8e18ff */
[----:B------:R-:W-:Y:S01]  /*1b70*/  LOP3.LUT R15, R15, UR9, RZ, 0x3c, !PT ;  /* 0x000000090f0f7c12 */ /* 0x000fe2000f8e3cff */
[----:B------:R-:W-:Y:S02]  /*1b80*/  ULOP3.LUT UR33, UR33, 0xfefffff8, URZ, 0xc0, !UPT ;  /* 0xfefffff821217892 */ /* 0x000fe4000f8ec0ff */
[----:B------:R-:W-:Y:S01]  /*1b90*/  UIADD3.X UR29, UPT, UPT, URZ, UR15, URZ, UP1, !UPT ;  /* 0x0000000fff1d7290 */ /* 0x000fe20008ffe4ff */
[----:B-1----:R-:W-:Y:S01]  /*1ba0*/  SHF.L.U32 R2, R15, 0x1f, RZ ;  /* 0x0000001f0f027819 */ /* 0x002fe200000006ff */
[----:B------:R-:W-:Y:S02]  /*1bb0*/  UIADD3 UR32, UPT, UPT, UR32, 0x8400, URZ ;  /* 0x0000840020207890 */ /* 0x000fe4000fffe0ff */
[----:B------:R-:W-:Y:S01]  /*1bc0*/  UIADD3.X UR27, UPT, UPT, URZ, UR15, URZ, UP0, !UPT ;  /* 0x0000000fff1b7290 */ /* 0x000fe200087fe4ff */
[----:B------:R4:W1:Y:S01]  /*1bd0*/  SYNCS.PHASECHK.TRANS64.TRYWAIT P0, [UR8+0x40], R2 ;  /* 0x00004002ff0075a7 */ /* 0x0008620008001108 */
[----:B------:R-:W-:Y:S01]  /*1be0*/  ULEA UR8, UR17, UR6, 0xe ;  /* 0x0000000611087291 */ /* 0x000fe2000f8e70ff */
[----:B------:R-:W-:Y:S01]  /*1bf0*/  UMOV UR18, 0x0 ;  /* 0x0000000000127882 */ /* 0x000fe20000000000 */
[----:B------:R-:W-:-:S02]  /*1c00*/  UMOV UR19, 0x10000000 ;  /* 0x1000000000137882 */ /* 0x000fc40000000000 */
[----:B------:R-:W-:Y:S01]  /*1c10*/  UIADD3 UR8, UPT, UPT, UR8, 0x18400, URZ ;  /* 0x0001840008087890 */ /* 0x000fe2000fffe0ff */
[----:B------:R2:W-:Y:S01]  /*1c20*/  UTMALDG.3D.2CTA [UR32], [UR28], desc[UR18] ;  /* 0x000012201c0075b4 */ /* 0x0005e20008211000 */
[----:B------:R-:W-:Y:S01]  /*1c30*/  UMOV UR10, UR34 ;  /* 0x00000022000a7c82 */ /* 0x000fe20008000000 */
[----:B------:R-:W-:Y:S01]  /*1c40*/  UMOV UR12, UR36 ;  /* 0x00000024000c7c82 */ /* 0x000fe20008000000 */
[----:B------:R-:W-:Y:S01]  /*1c50*/  UMOV UR9, UR33 ;  /* 0x0000002100097c82 */ /* 0x000fe20008000000 */
[----:B------:R-:W-:Y:S01]  /*1c60*/  UMOV UR25, UR13 ;  /* 0x0000000d00197c82 */ /* 0x000fe20008000000 */
[----:B------:R-:W-:-:S03]  /*1c70*/  UMOV UR17, UR23 ;  /* 0x0000001700117c82 */ /* 0x000fc60008000000 */
[----:B------:R4:W-:Y:S01]  /*1c80*/  UTMALDG.3D.2CTA [UR8], [UR26], desc[UR18] ;  /* 0x000012081a0075b4 */ /* 0x0009e20008211000 */
[----:B--2---:R-:W-:Y:S01]  /*1c90*/  UIADD3 UR34, UPT, UPT, UR34, 0x40, URZ ;  /* 0x0000004022227890 */ /* 0x004fe2000fffe0ff */
[----:B------:R-:W-:Y:S11]  /*1ca0*/  BRA.U UP2, `(.L_x_31) ;  /* 0xfffffffd024c7547 */ /* 0x000ff6000b83ffff */
.L_x_25:
[----:B-12---:R-:W-:Y:S01]  /*1cb0*/  PLOP3.LUT P0, PT, PT, PT, UP5, 0x80, 0x8 ;  /* 0x000000000008781c */ /* 0x006fe20003f0f058 */
[----:B----4-:R-:W-:Y:S01]  /*1cc0*/  ULEA UR8, UR23, UR6, 0x3 ;  /* 0x0000000617087291 */ /* 0x010fe2000f8e18ff */
[----:B------:R-:W-:Y:S01]  /*1cd0*/  SHF.L.U32 R2, R15, 0x1f, RZ ;  /* 0x0000001f0f027819 */ /* 0x000fe200000006ff */
[----:B------:R-:W-:-:S10]  /*1ce0*/  UISETP.GT.AND UP0, UPT, UR7, UR5, UPT ;  /* 0x000000050700728c */ /* 0x000fd4000bf04270 */
[----:B------:R-:W-:Y:S01]  /*1cf0*/  @!P0 SYNCS.ARRIVE.TRANS64.A1T0 RZ, [UR6+0xc8], RZ ;  /* 0x0000c8ffffff89a7 */ /* 0x000fe20008100006 */
[----:B------:R1:W2:Y:S01]  /*1d00*/  SYNCS.PHASECHK.TRANS64.TRYWAIT P0, [UR8+0x40], R2 ;  /* 0x00004002ff0075a7 */ /* 0x0002a20008001108 */
[----:B------:R-:W-:Y:S05]  /*1d10*/  BRA.U !UP0, `(.L_x_32) ;  /* 0x0000000108c07547 */ /* 0x000fea000b800000 */
[----:B------:R-:W-:Y:S01]  /*1d20*/  UIADD3 UR26, UPT, UPT, UR24, UR25, URZ ;  /* 0x00000019181a7290 */ /* 0x000fe2000fffe0ff */
[----:B------:R-:W-:-:S11]  /*1d30*/  UMOV UR27, UR23 ;  /* 0x00000017001b7c82 */ /* 0x000fd60008000000 */
.L_x_38:
[----:B------:R-:W-:Y:S01]  /*1d40*/  ULEA UR17, UR27, UR6, 0x3 ;  /* 0x000000061b117291 */ /* 0x000fe2000f8e18ff */
[----:B--2---:R-:W-:Y:S01]  /*1d50*/  @P5 MOV R3, 0xc000 ;  /* 0x0000c00000035802 */ /* 0x004fe20000000f00 */
[----:B-12---:R-:W-:Y:S10]  /*1d60*/  @P0 BRA `(.L_x_33) ;  /* 0x00000000000c0947 */ /* 0x006ff40003800000 */
[----:B------:R-:W-:-:S04]  /*1d70*/  SHF.L.U32 R5, R15, 0x1f, RZ ;  /* 0x0000001f0f057819 */ /* 0x000fc800000006ff */
[----:B------:R-:W2:Y:S02]  /*1d80*/  SYNCS.PHASECHK.TRANS64.TRYWAIT P0, [UR17+0x40], R5 ;  /* 0x00004005ff0075a7 */ /* 0x000ea40008001111 */
[----:B--2---:R-:W-:Y:S05]  /*1d90*/  @!P0 BRA `(.L_x_34) ;  /* 0x0000008c00588947 */ /* 0x004fea0003800000 */
.L_x_33:
[----:B------:R2:W-:Y:S01]  /*1da0*/  @P5 SYNCS.ARRIVE.TRANS64 RZ, [UR17], R3 ;  /* 0x00000003ffff59a7 */ /* 0x0005e20008000011 */
[----:B------:R-:W-:-:S04]  /*1db0*/  ULOP3.LUT UR8, UR22, 0x2, URZ, 0xfc, !UPT ;  /* 0x0000000216087892 */ /* 0x000fc8000f8efcff */
[----:B------:R-:W-:-:S09]  /*1dc0*/  UISETP.NE.AND UP0, UPT, UR8, 0x2, UPT ;  /* 0x000000020800788c */ /* 0x000fd2000bf05270 */
[----:B------:R-:W-:Y:S05]  /*1dd0*/  BRA.U UP0, `(.L_x_35) ;  /* 0x0000000100047547 */ /* 0x000fea000b800000 */
[----:B------:R-:W-:Y:S05]  /*1de0*/  BPT.TRAP 0x1 ;  /* 0x000000040000795c */ /* 0x000fea0000300000 */
.L_x_35:
[----:B------:R-:W-:Y:S04]  /*1df0*/  BSSY.RECONVERGENT B0, `(.L_x_36) ;  /* 0x0000003000007945 */ /* 0x000fe80003800200 */
[----:B------:R-:W-:Y:S05]  /*1e00*/  @!P4 BRA `(.L_x_37) ;  /* 0x000000000004c947 */ /* 0x000fea0003800000 */
[----:B------:R-:W-:Y:S05]  /*1e10*/  BPT.TRAP 0x1 ;  /* 0x000000040000795c */ /* 0x000fea0000300000 */
.L_x_37:
[----:B------:R-:W-:Y:S05]  /*1e20*/  BSYNC.RECONVERGENT B0 ;  /* 0x0000000000007941 */ /* 0x000fea0003800200 */
.L_x_36:
        /* <DEDUP_REMOVED lines=9> */
[----:B------:R-:W-:Y:S02]  /*1ec0*/  USHF.L.U32 UR18, UR25, 0x6, URZ ;  /* 0x0000000619127899 */ /* 0x000fe400080006ff */
[----:B------:R-:W-:Y:S01]  /*1ed0*/  ULOP3.LUT UR17, UR17, 0xfefffff8, URZ, 0xc0, !UPT ;  /* 0xfefffff811117892 */ /* 0x000fe2000f8ec0ff */
[----:B-1----:R-:W-:Y:S01]  /*1ee0*/  SHF.L.U32 R2, R15, 0x1f, RZ ;  /* 0x0000001f0f027819 */ /* 0x002fe200000006ff */
[----:B------:R-:W-:Y:S02]  /*1ef0*/  UIADD3 UR16, UPT, UPT, UR16, 0x8400, URZ ;  /* 0x0000840010107890 */ /* 0x000fe4000fffe0ff */
[----:B------:R-:W-:Y:S01]  /*1f00*/  UIADD3.X UR33, UPT, UPT, URZ, UR15, URZ, UP1, !UPT ;  /* 0x0000000fff217290 */ /* 0x000fe20008ffe4ff */
[----:B------:R4:W1:Y:S01]  /*1f10*/  SYNCS.PHASECHK.TRANS64.TRYWAIT P0, [UR8+0x40], R2 ;  /* 0x00004002ff0075a7 */ /* 0x0008620008001108 */
[----:B------:R-:W-:-:S02]  /*1f20*/  ULEA UR8, UR27, UR6, 0xe ;  /* 0x000000061b087291 */ /* 0x000fc4000f8e70ff */
[----:B------:R-:W-:Y:S02]  /*1f30*/  UIADD3.X UR31, UPT, UPT, URZ, UR15, URZ, UP0, !UPT ;  /* 0x0000000fff1f7290 */ /* 0x000fe400087fe4ff */
[----:B------:R-:W-:Y:S01]  /*1f40*/  UIADD3 UR8, UPT, UPT, UR8, 0x18400, URZ ;  /* 0x0001840008087890 */ /* 0x000fe2000fffe0ff */
[----:B------:R-:W-:Y:S01]  /*1f50*/  UMOV UR28, 0x0 ;  /* 0x00000000001c7882 */ /* 0x000fe20000000000 */
[----:B------:R-:W-:Y:S01]  /*1f60*/  UMOV UR29, 0x10000000 ;  /* 0x10000000001d7882 */ /* 0x000fe20000000000 */
[----:B------:R-:W-:Y:S01]  /*1f70*/  UMOV UR19, UR35 ;  /* 0x0000002300137c82 */ /* 0x000fe20008000000 */
[----:B------:R-:W-:Y:S01]  /*1f80*/  UMOV UR20, UR36 ;  /* 0x0000002400147c82 */ /* 0x000fe20008000000 */
[----:B------:R-:W-:Y:S01]  /*1f90*/  UMOV UR12, UR36 ;  /* 0x00000024000c7c82 */ /* 0x000fe20008000000 */
[----:B------:R-:W-:Y:S01]  /*1fa0*/  UMOV UR9, UR17 ;  /* 0x0000001100097c82 */ /* 0x000fe20008000000 */
[----:B------:R-:W-:Y:S01]  /*1fb0*/  UMOV UR10, UR18 ;  /* 0x00000012000a7c82 */ /* 0x000fe20008000000 */
[----:B------:R4:W-:Y:S01]  /*1fc0*/  UTMALDG.3D.2CTA [UR16], [UR32], desc[UR28] ;  /* 0x00001c10200075b4 */ /* 0x0009e20008211000 */
[----:B------:R-:W-:Y:S01]  /*1fd0*/  UIADD3 UR25, UPT, UPT, UR25, 0x1, URZ ;  /* 0x0000000119197890 */ /* 0x000fe2000fffe0ff */
[----:B------:R-:W-:-:S03]  /*1fe0*/  UMOV UR27, UR23 ;  /* 0x00000017001b7c82 */ /* 0x000fc60008000000 */
[----:B------:R-:W-:Y:S01]  /*1ff0*/  UISETP.NE.AND UP0, UPT, UR25, UR26, UPT ;  /* 0x0000001a1900728c */ /* 0x000fe2000bf05270 */
[----:B------:R4:W-:Y:S08]  /*2000*/  UTMALDG.3D.2CTA [UR8], [UR30], desc[UR28] ;  /* 0x00001c081e0075b4 */ /* 0x0009f00008211000 */
[----:B----4-:R-:W-:Y:S05]  /*2010*/  BRA.U UP0, `(.L_x_38) ;  /* 0xfffffffd00487547 */ /* 0x010fea000b83ffff */
.L_x_32:
[C---:B-1----:R-:W-:Y:S01]  /*2020*/  LEA R2, R14.reuse, UR6, 0x3 ;  /* 0x000000060e027c11 */ /* 0x042fe2000f8e18ff */
[----:B------:R-:W-:Y:S01]  /*2030*/  NOP ;  /* 0x0000000000007918 */ /* 0x000fe20000000000 */
[----:B--2---:R-:W-:Y:S02]  /*2040*/  SHF.L.U32 R3, R13, 0x1f, RZ ;  /* 0x0000001f0d037819 */ /* 0x004fe400000006ff */
[----:B------:R-:W-:Y:S02]  /*2050*/  LEA R4, R14, UR6, 0x4 ;  /* 0x000000060e047c11 */ /* 0x000fe4000f8e20ff */
[----:B------:R-:W1:Y:S02]  /*2060*/  SYNCS.PHASECHK.TRANS64.TRYWAIT P0, [R2+URZ+0xd0], R3 ;  /* 0x0000d003020075a7 */ /* 0x000e6400080011ff */
[----:B-1----:R-:W-:Y:S05]  /*2070*/  @!P0 BRA `(.L_x_39) ;  /* 0x0000008800b88947 */ /* 0x002fea0003800000 */
.L_x_141:
[----:B------:R-:W2:Y:S01]  /*2080*/  LDS.128 R4, [R4+0x160] ;  /* 0x0001600004047984 */ /* 0x000ea20000000c00 */
[----:B------:R-:W-:Y:S01]  /*2090*/  ISETP.GE.AND P0, PT, R66, 0x1, PT ;  /* 0x000000014200780c */ /* 0x000fe20003f06270 */
[----:B-1----:R-:W-:Y:S01]  /*20a0*/  VIADD R2, R2, 0xe0 ;  /* 0x000000e002027836 */ /* 0x002fe20000000000 */
[----:B------:R-:W-:Y:S01]  /*20b0*/  @!PT LDS RZ, [RZ] ;  /* 0x00000000fffff984 */ /* 0x000fe20000000800 */
[----:B------:R-:W-:Y:S01]  /*20c0*/  @!PT LDS RZ, [RZ] ;  /* 0x00000000fffff984 */ /* 0x000fe20000000800 */
[----:B------:R-:W-:Y:S01]  /*20d0*/  @!PT LDS RZ, [RZ] ;  /* 0x00000000fffff984 */ /* 0x000fe20000000800 */
[----:B------:R-:W-:Y:S01]  /*20e0*/  @!PT LDS RZ, [RZ] ;  /* 0x00000000fffff984 */ /* 0x000fe20000000800 */
[----:B------:R1:W-:Y:S06]  /*20f0*/  MEMBAR.ALL.CTA ;  /* 0x0000000000007992 */ /* 0x0003ec0000008000 */
[----:B-1----:R-:W1:Y:S01]  /*2100*/  FENCE.VIEW.ASYNC.S ;  /* 0x00000000000073c6 */ /* 0x002e620000000000 */
[----:B------:R-:W-:-:S04]  /*2110*/  PRMT R2, RZ, 0x654, R2 ;  /* 0x00000654ff027816 */ /* 0x000fc80000000002 */
[----:B-1----:R1:W-:Y:S01]  /*2120*/  SYNCS.ARRIVE.TRANS64.RED.A1T0 RZ, [R2+URZ], RZ ;  /* 0x000000ff02ff79a7 */ /* 0x0023e200081004ff */
[----:B--2---:R-:W-:-:S13]  /*2130*/  LOP3.LUT P2, RZ, R6, 0x1, RZ, 0xc0, !PT ;  /* 0x0000000106ff7812 */ /* 0x004fda000784c0ff */
[----:B------:R-:W-:Y:S01]  /*2140*/  @P2 SHF.R.U32.HI R3, RZ, 0x10, R5 ;  /* 0x00000010ff032819 */ /* 0x000fe20000011605 */
[----:B------:R-:W-:Y:S01]  /*2150*/  VOTEU.ANY UP0, P2 ;  /* 0x0000000000ff7886 */ /* 0x000fe20001000100 */
[----:B------:R-:W-:Y:S02]  /*2160*/  @P2 MOV R11, R4 ;  /* 0x00000004000b2202 */ /* 0x000fe40000000f00 */
[----:B------:R-:W-:Y:S02]  /*2170*/  @P2 R2UR.BROADCAST UR8, R3 ;  /* 0x00000000030822ca */ /* 0x000fe400008e0000 */
[----:B------:R-:W-:-:S11]  /*2180*/  @P2 LOP3.LUT R8, R5, 0xffff, RZ, 0xc0, !PT ;  /* 0x0000ffff05082812 */ /* 0x000fd600078ec0ff */
[----:B------:R-:W-:Y:S01]  /*2190*/  @UP0 UMOV UR36, UR8 ;  /* 0x0000000800240c82 */ /* 0x000fe20008000000 */
[----:B-1----:R-:W-:Y:S05]  /*21a0*/  @!P0 BRA `(.L_x_40) ;  /* 0x0000000000b88947 */ /* 0x002fea0003800000 */
[----:B------:R-:W3:Y:S01]  /*21b0*/  LDC.64 R4, c[0x0][0xb18] ;  /* 0x0002c600ff047b82 */ /* 0x000ee20000000a00 */
[----:B------:R-:W-:-:S07]  /*21c0*/  ISETP.NE.AND P3, PT, R66, 0x1, PT ;  /* 0x000000014200780c */ /* 0x000fce0003f65270 */
[----:B------:R-:W1:Y:S08]  /*21d0*/  LDC.64 R6, c[0x0][0xb10] ;  /* 0x0002c400ff067b82 */ /* 0x000e700000000a00 */
[----:B------:R-:W2:Y:S08]  /*21e0*/  LDC R18, c[0x0][0xb20] ;  /* 0x0002c800ff127b82 */ /* 0x000eb00000000800 */
[----:B------:R-:W4:Y:S01]  /*21f0*/  LDC R20, c[0x0][0xb0c] ;  /* 0x0002c300ff147b82 */ /* 0x000f220000000800 */
[----:B---3--:R-:W-:Y:S01]  /*2200*/  IMAD.HI.U32 R19, R0, R5, RZ ;  /* 0x0000000500137227 */ /* 0x008fe200078e00ff */
[----:B------:R-:W-:-:S03]  /*2210*/  ISETP.NE.AND P0, PT, R4, 0x1, PT ;  /* 0x000000010400780c */ /* 0x000fc60003f05270 */
[----:B------:R-:W-:-:S03]  /*2220*/  IMAD.HI.U32 R5, R8, R5, RZ ;  /* 0x0000000508057227 */ /* 0x000fc600078e00ff */
[----:B------:R-:W3:Y:S01]  /*2230*/  LDC.64 R2, c[0x0][0xb28] ;  /* 0x0002ca00ff027b82 */ /* 0x000ee20000000a00 */
[----:B-1----:R-:W-:-:S04]  /*2240*/  IMAD.HI.U32 R22, R9, R6, RZ ;  /* 0x0000000609167227 */ /* 0x002fc800078e00ff */
[----:B------:R-:W-:Y:S01]  /*2250*/  IMAD.HI.U32 R24, R11, R6, RZ ;  /* 0x000000060b187227 */ /* 0x000fe200078e00ff */
[----:B------:R-:W-:Y:S02]  /*2260*/  SHF.R.U32.HI R22, RZ, R7, R22 ;  /* 0x00000007ff167219 */ /* 0x000fe40000011616 */
[-C--:B--2---:R-:W-:Y:S02]  /*2270*/  SHF.R.U32.HI R19, RZ, R18.reuse, R19 ;  /* 0x00000012ff137219 */ /* 0x084fe40000011613 */
[----:B------:R-:W-:Y:S02]  /*2280*/  SHF.R.U32.HI R5, RZ, R18, R5 ;  /* 0x00000012ff057219 */ /* 0x000fe40000011605 */
[----:B------:R-:W-:Y:S02]  /*2290*/  SEL R19, R0, R19, !P0 ;  /* 0x0000001300137207 */ /* 0x000fe40004000000 */
[----:B------:R-:W-:Y:S02]  /*22a0*/  SHF.R.U32.HI R24, RZ, R7, R24 ;  /* 0x00000007ff187219 */ /* 0x000fe40000011618 */
[----:B----4-:R-:W-:-:S02]  /*22b0*/  ISETP.NE.AND P1, PT, R20, 0x1, PT ;  /* 0x000000011400780c */ /* 0x010fc40003f25270 */
[----:B------:R-:W-:Y:S02]  /*22c0*/  SEL R5, R8, R5, !P0 ;  /* 0x0000000508057207 */ /* 0x000fe40004000000 */
[----:B------:R-:W-:Y:S02]  /*22d0*/  SEL R21, R9, R22, !P1 ;  /* 0x0000001609157207 */ /* 0x000fe40004800000 */
[----:B------:R-:W-:Y:S01]  /*22e0*/  SEL R7, R11, R24, !P1 ;  /* 0x000000180b077207 */ /* 0x000fe20004800000 */
[----:B---3--:R-:W-:-:S04]  /*22f0*/  IMAD.HI.U32 R22, R19, R2, RZ ;  /* 0x0000000213167227 */ /* 0x008fc800078e00ff */
[----:B------:R-:W-:Y:S01]  /*2300*/  IMAD.HI.U32 R6, R21, R2, RZ ;  /* 0x0000000215067227 */ /* 0x000fe200078e00ff */
[----:B------:R-:W-:-:S04]  /*2310*/  @P3 SHF.R.U32.HI R19, RZ, R3, R22 ;  /* 0x00000003ff133219 */ /* 0x000fc80000011616 */
[----:B------:R-:W-:Y:S01]  /*2320*/  @P3 SHF.R.U32.HI R21, RZ, R3, R6 ;  /* 0x00000003ff153219 */ /* 0x000fe20000011606 */
[----:B------:R-:W-:-:S04]  /*2330*/  IMAD R19, R66, R19, RZ ;  /* 0x0000001342137224 */ /* 0x000fc800078e02ff */
[----:B------:R-:W-:Y:S01]  /*2340*/  IMAD R6, R66, R21, RZ ;  /* 0x0000001542067224 */ /* 0x000fe200078e02ff */
[C---:B------:R-:W-:Y:S02]  /*2350*/  ISETP.GE.AND P0, PT, R5.reuse, R19, PT ;  /* 0x000000130500720c */ /* 0x040fe40003f06270 */
[----:B------:R-:W-:Y:S02]  /*2360*/  IADD3 R19, PT, PT, -R5, RZ, RZ ;  /* 0x000000ff05137210 */ /* 0x000fe40007ffe1ff */
[----:B------:R-:W-:Y:S01]  /*2370*/  ISETP.GE.OR P0, PT, R7, R6, P0 ;  /* 0x000000060700720c */ /* 0x000fe20000706670 */
[----:B------:R-:W-:-:S04]  /*2380*/  IMAD.HI.U32 R6, R5, R2, RZ ;  /* 0x0000000205067227 */ /* 0x000fc800078e00ff */
[----:B------:R-:W-:Y:S01]  /*2390*/  IMAD R8, R4, R19, R8 ;  /* 0x0000001304087224 */ /* 0x000fe200078e0208 */
[----:B------:R-:W-:-:S04]  /*23a0*/  SHF.R.U32.HI R6, RZ, R3, R6 ;  /* 0x00000003ff067219 */ /* 0x000fc80000011606 */
[----:B------:R-:W-:-:S03]  /*23b0*/  SEL R6, R5, R6, !P3 ;  /* 0x0000000605067207 */ /* 0x000fc60005800000 */
[----:B------:R-:W-:-:S04]  /*23c0*/  @!P0 IMAD.HI.U32 R18, R7, R2, RZ ;  /* 0x0000000207128227 */ /* 0x000fc800078e00ff */
[----:B------:R-:W-:Y:S01]  /*23d0*/  IMAD.MOV R2, RZ, RZ, -R6 ;  /* 0x000000ffff027224 */ /* 0x000fe200078e0a06 */
[----:B------:R-:W-:-:S03]  /*23e0*/  @!P0 SHF.R.U32.HI R18, RZ, R3, R18 ;  /* 0x00000003ff128219 */ /* 0x000fc60000011612 */
[----:B------:R-:W-:Y:S01]  /*23f0*/  IMAD R2, R66, R2, R5 ;  /* 0x0000000242027224 */ /* 0x000fe200078e0205 */
        /* <DEDUP_REMOVED lines=9> */
.L_x_40:
[----:B------:R-:W1:Y:S02]  /*2490*/  LDCU UR8, c[0x0][0xb30] ;  /* 0x00016600ff0877ac */ /* 0x000e640008000800 */
[----:B-1----:R-:W-:-:S09]  /*24a0*/  UISETP.NE.AND UP0, UPT, UR8, 0x1, UPT ;  /* 0x000000010800788c */ /* 0x002fd2000bf05270 */
[----:B------:R-:W-:Y:S05]  /*24b0*/  BRA.U UP0, `(.L_x_41) ;  /* 0x0000000100407547 */ /* 0x000fea000b800000 */
[----:B------:R-:W1:Y:S08]  /*24c0*/  LDC.64 R4, c[0x0][0xb10] ;  /* 0x0002c400ff047b82 */ /* 0x000e700000000a00 */
[----:B------:R-:W2:Y:S08]  /*24d0*/  LDC.64 R2, c[0x0][0xb18] ;  /* 0x0002c600ff027b82 */ /* 0x000eb00000000a00 */
[----:B------:R-:W4:Y:S08]  /*24e0*/  LDC R6, c[0x0][0xb20] ;  /* 0x0002c800ff067b82 */ /* 0x000f300000000800 */
[----:B------:R-:W3:Y:S01]  /*24f0*/  LDC R18, c[0x0][0xb0c] ;  /* 0x0002c300ff127b82 */ /* 0x000ee20000000800 */
[----:B-1----:R-:W-:-:S05]  /*2500*/  IMAD.HI.U32 R4, R11, R4, RZ ;  /* 0x000000040b047227 */ /* 0x002fca00078e00ff */
[----:B------:R-:W-:Y:S01]  /*2510*/  SHF.R.U32.HI R4, RZ, R5, R4 ;  /* 0x00000005ff047219 */ /* 0x000fe20000011604 */
[----:B--2---:R-:W-:Y:S01]  /*2520*/  IMAD.HI.U32 R3, R8, R3, RZ ;  /* 0x0000000308037227 */ /* 0x004fe200078e00ff */
[----:B------:R-:W-:-:S04]  /*2530*/  ISETP.NE.AND P0, PT, R2, 0x1, PT ;  /* 0x000000010200780c */ /* 0x000fc80003f05270 */
[----:B----4-:R-:W-:-:S04]  /*2540*/  SHF.R.U32.HI R3, RZ, R6, R3 ;  /* 0x00000006ff037219 */ /* 0x010fc80000011603 */
[----:B------:R-:W-:Y:S02]  /*2550*/  SEL R3, R8, R3, !P0 ;  /* 0x0000000308037207 */ /* 0x000fe40004000000 */
[----:B---3--:R-:W-:-:S04]  /*2560*/  ISETP.NE.AND P1, PT, R18, 0x1, PT ;  /* 0x000000011200780c */ /* 0x008fc80003f25270 */
[----:B------:R-:W-:-:S05]  /*2570*/  SEL R4, R11, R4, !P1 ;  /* 0x000000040b047207 */ /* 0x000fca0004800000 */
[----:B------:R-:W-:Y:S02]  /*2580*/  IMAD.IADD R5, R3, 0x1, -R4 ;  /* 0x0000000103057824 */ /* 0x000fe400078e0a04 */
[----:B------:R-:W-:Y:S02]  /*2590*/  IMAD.IADD R3, R4, 0x1, -R3 ;  /* 0x0000000104037824 */ /* 0x000fe400078e0a03 */
[----:B------:R-:W-:Y:S02]  /*25a0*/  IMAD R11, R5, R18, R11 ;  /* 0x00000012050b7224 */ /* 0x000fe400078e020b */
[----:B------:R-:W-:-:S07]  /*25b0*/  IMAD R8, R3, R2, R8 ;  /* 0x0000000203087224 */ /* 0x000fce00078e0208 */
.L_x_41:
[----:B------:R-:W-:Y:S01]  /*25c0*/  VIADD R14, R14, 0x1 ;  /* 0x000000010e0e7836 */ /* 0x000fe20000000000 */
[----:B------:R-:W-:Y:S01]  /*25d0*/  UPLOP3.LUT UP5, UPT, UPT, UPT, UPT, 0x80, 0x8 ;  /* 0x000000000008789c */ /* 0x000fe20003faf070 */
[----:B------:R-:W-:Y:S02]  /*25e0*/  IMAD.IADD R113, R11, 0x1, R108 ;  /* 0x000000010b717824 */ /* 0x000fe400078e026c */
[----:B------:R-:W-:Y:S01]  /*25f0*/  IMAD.IADD R114, R8, 0x1, R109 ;  /* 0x0000000108727824 */ /* 0x000fe200078e026d */
[----:B------:R-:W-:-:S04]  /*2600*/  ISETP.NE.AND P0, PT, R14, 0x2, PT ;  /* 0x000000020e00780c */ /* 0x000fc80003f05270 */
[----:B------:R-:W-:Y:S02]  /*2610*/  SEL R2, RZ, 0x1, P0 ;  /* 0x00000001ff027807 */ /* 0x000fe40000000000 */
[----:B------:R-:W-:Y:S02]  /*2620*/  SEL R14, R14, RZ, P0 ;  /* 0x000000ff0e0e7207 */ /* 0x000fe40000000000 */
[----:B------:R-:W-:Y:S01]  /*2630*/  LOP3.LUT R13, R13, R2, RZ, 0x3c, !PT ;  /* 0x000000020d0d7212 */ /* 0x000fe200078e3cff */
[----:B------:R-:W-:Y:S06]  /*2640*/  @P2 BRA `(.L_x_42) ;  /* 0xfffffff000542947 */ /* 0x000fec000383ffff */
[----:B------:R-:W-:Y:S01]  /*2650*/  UIADD3 UR6, UPT, UPT, UR6, 0x40, URZ ;  /* 0x0000004006067890 */ /* 0x000fe2000fffe0ff */
[----:B------:R-:W-:-:S03]  /*2660*/  SHF.L.U32 R3, R15, 0x1f, RZ ;  /* 0x0000001f0f037819 */ /* 0x000fc600000006ff */
[----:B------:R-:W-:-:S09]  /*2670*/  ULEA UR4, UR23, UR6, 0x3 ;  /* 0x0000000617047291 */ /* 0x000fd2000f8e18ff */
[----:B------:R-:W1:Y:S02]  /*2680*/  SYNCS.PHASECHK.TRANS64.TRYWAIT P0, [UR4], R3 ;  /* 0x00000003ff0075a7 */ /* 0x000e640008001104 */
[----:B-1----:R-:W-:Y:S05]  /*2690*/  @!P0 BRA `(.L_x_43) ;  /* 0x0000008400448947 */ /* 0x002fea0003800000 */
.L_x_143:
[----:B------:R-:W-:-:S04]  /*26a0*/  UIADD3 UR5, UPT, UPT, UR23, 0x1, URZ ;  /* 0x0000000117057890 */ /* 0x000fc8000fffe0ff */
[----:B------:R-:W-:-:S04]  /*26b0*/  UISETP.NE.AND UP0, UPT, UR5, 0x8, UPT ;  /* 0x000000080500788c */ /* 0x000fc8000bf05270 */
[----:B------:R-:W-:Y:S02]  /*26c0*/  USEL UR7, URZ, 0x1, UP0 ;  /* 0x00000001ff077887 */ /* 0x000fe40008000000 */
[----:B------:R-:W-:-:S04]  /*26d0*/  USEL UR5, UR5, URZ, UP0 ;  /* 0x000000ff05057287 */ /* 0x000fc80008000000 */
[----:B------:R-:W-:Y:S01]  /*26e0*/  ULEA UR4, UR5, UR6, 0x3 ;  /* 0x0000000605047291 */ /* 0x000fe2000f8e18ff */
[----:B------:R-:W-:-:S04]  /*26f0*/  LOP3.LUT R2, R15, UR7, RZ, 0x3c, !PT ;  /* 0x000000070f027c12 */ /* 0x000fc8000f8e3cff */
[----:B-1----:R-:W-:-:S04]  /*2700*/  SHF.L.U32 R3, R2, 0x1f, RZ ;  /* 0x0000001f02037819 */ /* 0x002fc800000006ff */
[----:B------:R-:W1:Y:S02]  /*2710*/  SYNCS.PHASECHK.TRANS64.TRYWAIT P0, [UR4], R3 ;  /* 0x00000003ff0075a7 */ /* 0x000e640008001104 */
[----:B-1----:R-:W-:Y:S05]  /*2720*/  @!P0 BRA `(.L_x_44) ;  /* 0x0000008400388947 */ /* 0x002fea0003800000 */
.L_x_145:
        /* <DEDUP_REMOVED lines=9> */
.L_x_147:
        /* <DEDUP_REMOVED lines=9> */
.L_x_149:
        /* <DEDUP_REMOVED lines=9> */
.L_x_151:
        /* <DEDUP_REMOVED lines=9> */
.L_x_153:
        /* <DEDUP_REMOVED lines=9> */
.L_x_155:
[----:B------:R-:W-:-:S04]  /*2a00*/  UIADD3 UR5, UPT, UPT, UR5, 0x1, URZ ;  /* 0x0000000105057890 */ /* 0x000fc8000fffe0ff */
[----:B------:R-:W-:-:S04]  /*2a10*/  UISETP.NE.AND UP0, UPT, UR5, 0x8, UPT ;  /* 0x000000080500788c */ /* 0x000fc8000bf05270 */
[----:B------:R-:W-:Y:S02]  /*2a20*/  USEL UR4, URZ, 0x1, UP0 ;  /* 0x00000001ff047887 */ /* 0x000fe40008000000 */
[----:B------:R-:W-:-:S04]  /*2a30*/  USEL UR5, UR5, URZ, UP0 ;  /* 0x000000ff05057287 */ /* 0x000fc80008000000 */
[----:B------:R-:W-:Y:S01]  /*2a40*/  ULEA UR5, UR5, UR6, 0x3 ;  /* 0x0000000605057291 */ /* 0x000fe2000f8e18ff */
[----:B-1----:R-:W-:-:S04]  /*2a50*/  LOP3.LUT R3, R2, UR4, RZ, 0x3c, !PT ;  /* 0x0000000402037c12 */ /* 0x002fc8000f8e3cff */
[----:B------:R-:W-:Y:S01]  /*2a60*/  SHF.L.U32 R3, R3, 0x1f, RZ ;  /* 0x0000001f03037819 */ /* 0x000fe200000006ff */
[----:B---3--:R-:W-:-:S07]  /*2a70*/  IMAD.U32 R0, RZ, RZ, UR5 ;  /* 0x00000005ff007e24 */ /* 0x008fce000f8e00ff */
.L_x_50:
[----:B-1----:R1:W2:Y:S02]  /*2a80*/  SYNCS.PHASECHK.TRANS64.TRYWAIT P0, [R0+URZ], R3 ;  /* 0x00000003000075a7 */ /* 0x0022a400080011ff */
[----:B--2---:R-:W-:Y:S05]  /*2a90*/  @!P0 NANOSLEEP.SYNCS 0x989680 ;  /* 0x009896800000895d */ /* 0x004fea0003900000 */
[----:B------:R-:W2:Y:S02]  /*2aa0*/  @!P0 SYNCS.PHASECHK.TRANS64 P0, [R0+URZ], R3 ;  /* 0x00000003000085a7 */ /* 0x000ea400080010ff */
[----:B--2---:R-:W-:Y:S05]  /*2ab0*/  @P0 EXIT ;  /* 0x000000000000094d */ /* 0x004fea0003800000 */
[----:B------:R-:W-:Y:S05]  /*2ac0*/  BRA `(.L_x_50) ;  /* 0xfffffffc00ec7947 */ /* 0x000fea000383ffff */
.L_x_22:
[----:B------:R-:W-:-:S04]  /*2ad0*/  UISETP.NE.AND UP1, UPT, UR37, URZ, UPT ;  /* 0x000000ff2500728c */ /* 0x000fc8000bf25270 */
[----:B------:R-:W-:-:S09]  /*2ae0*/  UISETP.NE.OR UP1, UPT, UR10, 0x1, UP1 ;  /* 0x000000010a00788c */ /* 0x000fd20008f25670 */
[----:B------:R-:W-:Y:S05]  /*2af0*/  BRA.U UP1, `(.L_x_51) ;  /* 0x00000005014c7547 */ /* 0x000fea000b800000 */
[----:B------:R-:W-:Y:S01]  /*2b00*/  HFMA2 R11, -RZ, RZ, 0, 0 ;  /* 0x00000000ff0b7431 */ /* 0x000fe200000001ff */
[----:B------:R-:W-:Y:S01]  /*2b10*/  ISETP.GE.U32.AND P2, PT, R10, 0x2, PT ;  /* 0x000000020a00780c */ /* 0x000fe20003f46070 */
[----:B------:R-:W-:Y:S01]  /*2b20*/  IMAD.MOV.U32 R12, RZ, RZ, 0x1 ;  /* 0x00000001ff0c7424 */ /* 0x000fe200078e00ff */
[----:B------:R-:W-:Y:S01]  /*2b30*/  CS2R R8, SRZ ;  /* 0x0000000000087805 */ /* 0x000fe2000001ff00 */
[----:B------:R-:W-:Y:S01]  /*2b40*/  IMAD.MOV.U32 R3, RZ, RZ, RZ ;  /* 0x000000ffff037224 */ /* 0x000fe200078e00ff */
[----:B------:R-:W-:Y:S01]  /*2b50*/  UMOV UR4, 0x400 ;  /* 0x0000040000047882 */ /* 0x000fe20000000000 */
[----:B------:R-:W-:Y:S01]  /*2b60*/  UMOV UR6, URZ ;  /* 0x000000ff00067c82 */ /* 0x000fe20008000000 */
[----:B------:R-:W-:-:S12]  /*2b70*/  ULEA UR37, UR37, UR4, 0x18 ;  /* 0x0000000425257291 */ /* 0x000fd8000f8ec0ff */
.L_x_55:
[----:B------:R-:W-:Y:S02]  /*2b80*/  LEA R0, R3, UR37, 0x3 ;  /* 0x0000002503007c11 */ /* 0x000fe4000f8e18ff */
[----:B------:R-:W-:-:S03]  /*2b90*/  SHF.L.U32 R5, R8, 0x1f, RZ ;  /* 0x0000001f08057819 */ /* 0x000fc600000006ff */
[----:B------:R-:W-:Y:S01]  /*2ba0*/  VIADD R4, R0, 0x140 ;  /* 0x0000014000047836 */ /* 0x000fe20000000000 */
[----:B------:R-:W1:Y:S02]  /*2bb0*/  SYNCS.PHASECHK.TRANS64.TRYWAIT P0, [R0+URZ+0x130], R5 ;  /* 0x00013005000075a7 */ /* 0x000e6400080011ff */
[----:B-1----:R-:W-:Y:S05]  /*2bc0*/  @!P0 BRA `(.L_x_52) ;  /* 0x0000008000a08947 */ /* 0x002fea0003800000 */
.L_x_156:
[----:B------:R-:W-:Y:S01]  /*2bd0*/  ULEA UR5, UR6, UR37, 0x3 ;  /* 0x0000002506057291 */ /* 0x000fe2000f8e18ff */
[----:B------:R-:W-:Y:S01]  /*2be0*/  PRMT R4, RZ, 0x654, R4 ;  /* 0x00000654ff047816 */ /* 0x000fe20000000004 */
[----:B-1----:R-:W-:Y:S01]  /*2bf0*/  @!P2 IMAD.MOV.U32 R5, RZ, RZ, 0x10 ;  /* 0x00000010ff05a424 */ /* 0x002fe200078e00ff */
[----:B------:R-:W-:Y:S01]  /*2c00*/  SHF.L.U32 R7, R12, 0x1f, RZ ;  /* 0x0000001f0c077819 */ /* 0x000fe200000006ff */
[----:B------:R-:W-:Y:S01]  /*2c10*/  UIADD3 UR4, UPT, UPT, UR5, 0xd0, URZ ;  /* 0x000000d005047890 */ /* 0x000fe2000fffe0ff */
[----:B------:R1:W-:Y:S05]  /*2c20*/  SYNCS.ARRIVE.TRANS64.RED.A1T0 RZ, [R4+URZ], RZ ;  /* 0x000000ff04ff79a7 */ /* 0x0003ea00081004ff */
[----:B------:R-:W-:Y:S01]  /*2c30*/  IMAD.U32 R13, RZ, RZ, UR4 ;  /* 0x00000004ff0d7e24 */ /* 0x000fe2000f8e00ff */
[----:B------:R-:W2:Y:S04]  /*2c40*/  SYNCS.PHASECHK.TRANS64.TRYWAIT P0, [UR5+0xe0], R7 ;  /* 0x0000e007ff0075a7 */ /* 0x000ea80008001105 */
[----:B------:R-:W-:Y:S01]  /*2c50*/  PRMT R13, R10, 0x654, R13 ;  /* 0x000006540a0d7816 */ /* 0x000fe2000000000d */
[----:B-12---:R-:W-:Y:S06]  /*2c60*/  @!P0 BRA `(.L_x_53) ;  /* 0x00000080008c8947 */ /* 0x006fec0003800000 */
.L_x_158:
[----:B------:R-:W-:Y:S01]  /*2c70*/  ULEA UR4, UR6, UR37, 0x4 ;  /* 0x0000002506047291 */ /* 0x000fe2000f8e20ff */
[----:B------:R-:W-:Y:S01]  /*2c80*/  SEL R2, R13, R2, !P2 ;  /* 0x000000020d027207 */ /* 0x000fe20005000000 */
[----:B------:R-:W-:Y:S01]  /*2c90*/  UIADD3 UR5, UPT, UPT, UR5, 0xd0, URZ ;  /* 0x000000d005057890 */ /* 0x000fe2000fffe0ff */
[----:B-1----:R-:W-:Y:S01]  /*2ca0*/  LEA R0, R11, UR37, 0x3 ;  /* 0x000000250b007c11 */ /* 0x002fe2000f8e18ff */
[----:B------:R-:W-:Y:S01]  /*2cb0*/  UIADD3 UR4, UPT, UPT, UR4, 0x160, URZ ;  /* 0x0000016004047890 */ /* 0x000fe2000fffe0ff */
[----:B------:R1:W-:Y:S01]  /*2cc0*/  @!P2 SYNCS.ARRIVE.TRANS64.RED RZ, [R2+URZ], R5 ;  /* 0x0000000502ffa9a7 */ /* 0x0003e200080004ff */
[----:B------:R-:W-:Y:S01]  /*2cd0*/  UIADD3 UR6, UPT, UPT, UR6, 0x1, URZ ;  /* 0x0000000106067890 */ /* 0x000fe2000fffe0ff */
[----:B------:R-:W-:-:S03]  /*2ce0*/  VIADD R3, R3, 0x1 ;  /* 0x0000000103037836 */ /* 0x000fc60000000000 */
[----:B------:R-:W-:Y:S02]  /*2cf0*/  UISETP.NE.AND UP0, UPT, UR6, 0x2, UPT ;  /* 0x000000020600788c */ /* 0x000fe4000bf05270 */
[----:B------:R-:W-:Y:S01]  /*2d00*/  ISETP.NE.AND P0, PT, R3, 0x2, PT ;  /* 0x000000020300780c */ /* 0x000fe20003f05270 */
[----:B------:R-:W-:Y:S06]  /*2d10*/  UGETNEXTWORKID.BROADCAST [UR4], [UR5] ;  /* 0x00000000040073ca */ /* 0x000fec0008000100 */
[----:B------:R-:W-:Y:S02]  /*2d20*/  USEL UR4, URZ, 0x1, UP0 ;  /* 0x00000001ff047887 */ /* 0x000fe40008000000 */
[----:B------:R-:W-:-:S04]  /*2d30*/  USEL UR6, UR6, URZ, UP0 ;  /* 0x000000ff06067287 */ /* 0x000fc80008000000 */
[----:B------:R-:W-:Y:S02]  /*2d40*/  LOP3.LUT R12, R12, UR4, RZ, 0x3c, !PT ;  /* 0x000000040c0c7c12 */ /* 0x000fe4000f8e3cff */
[----:B-1----:R-:W-:-:S04]  /*2d50*/  SHF.L.U32 R5, R9, 0x1f, RZ ;  /* 0x0000001f09057819 */ /* 0x002fc800000006ff */
[----:B------:R-:W1:Y:S02]  /*2d60*/  SYNCS.PHASECHK.TRANS64.TRYWAIT P1, [R0+URZ+0xd0], R5 ;  /* 0x0000d005000075a7 */ /* 0x000e6400080211ff */
[----:B-1----:R-:W-:Y:S05]  /*2d70*/  @!P1 BRA `(.L_x_54) ;  /* 0x0000008000609947 */ /* 0x002fea0003800000 */
.L_x_159:
[----:B------:R-:W-:Y:S01]  /*2d80*/  LEA R4, R11, UR37, 0x4 ;  /* 0x000000250b047c11 */ /* 0x000fe2000f8e20ff */
[----:B-1----:R-:W-:Y:S01]  /*2d90*/  VIADD R0, R0, 0xe0 ;  /* 0x000000e000007836 */ /* 0x002fe20000000000 */
[----:B------:R-:W-:Y:S01]  /*2da0*/  SEL R3, R3, RZ, P0 ;  /* 0x000000ff03037207 */ /* 0x000fe20000000000 */
[----:B------:R-:W-:-:S03]  /*2db0*/  VIADD R11, R11, 0x1 ;  /* 0x000000010b0b7836 */ /* 0x000fc60000000000 */
[----:B------:R-:W1:Y:S01]  /*2dc0*/  LDS.128 R4, [R4+0x160] ;  /* 0x0001600004047984 */ /* 0x000e620000000c00 */
[----:B------:R-:W-:Y:S02]  /*2dd0*/  PRMT R0, RZ, 0x654, R0 ;  /* 0x00000654ff007816 */ /* 0x000fe40000000000 */
[C---:B------:R-:W-:Y:S01]  /*2de0*/  ISETP.NE.AND P1, PT, R11.reuse, 0x2, PT ;  /* 0x000000020b00780c */ /* 0x040fe20003f25270 */
[----:B------:R-:W-:Y:S01]  /*2df0*/  @!PT LDS RZ, [RZ] ;  /* 0x00000000fffff984 */ /* 0x000fe20000000800 */
[----:B------:R-:W-:Y:S01]  /*2e00*/  @!PT LDS RZ, [RZ] ;  /* 0x00000000fffff984 */ /* 0x000fe20000000800 */
[----:B------:R-:W-:Y:S01]  /*2e10*/  @!PT LDS RZ, [RZ] ;  /* 0x00000000fffff984 */ /* 0x000fe20000000800 */
[----:B------:R-:W-:Y:S01]  /*2e20*/  @!PT LDS RZ, [RZ] ;  /* 0x00000000fffff984 */ /* 0x000fe20000000800 */
[----:B------:R2:W-:Y:S06]  /*2e30*/  MEMBAR.ALL.CTA ;  /* 0x0000000000007992 */ /* 0x0005ec0000008000 */
[----:B--2---:R-:W2:Y:S01]  /*2e40*/  FENCE.VIEW.ASYNC.S ;  /* 0x00000000000073c6 */ /* 0x004ea20000000000 */
[----:B------:R-:W-:Y:S01]  /*2e50*/  SEL R11, R11, RZ, P1 ;  /* 0x000000ff0b0b7207 */ /* 0x000fe20000800000 */
[----:B--2---:R2:W-:Y:S01]  /*2e60*/  SYNCS.ARRIVE.TRANS64.RED.A1T0 RZ, [R0+URZ], RZ ;  /* 0x000000ff00ff79a7 */ /* 0x0045e200081004ff */
[----:B-1----:R-:W-:-:S02]  /*2e70*/  LOP3.LUT P3, RZ, R6, 0x1, RZ, 0xc0, !PT ;  /* 0x0000000106ff7812 */ /* 0x002fc4000786c0ff */
[----:B------:R-:W-:-:S04]  /*2e80*/  SEL R5, RZ, 0x1, P0 ;  /* 0x00000001ff057807 */ /* 0x000fc80000000000 */
[----:B------:R-:W-:Y:S02]  /*2e90*/  LOP3.LUT R8, R8, R5, RZ, 0x3c, !PT ;  /* 0x0000000508087212 */ /* 0x000fe400078e3cff */
[----:B--2---:R-:W-:-:S04]  /*2ea0*/  SEL R0, RZ, 0x1, P1 ;  /* 0x00000001ff007807 */ /* 0x004fc80000800000 */
[----:B------:R-:W-:Y:S01]  /*2eb0*/  LOP3.LUT R9, R9, R0, RZ, 0x3c, !PT ;  /* 0x0000000009097212 */ /* 0x000fe200078e3cff */
[----:B------:R-:W-:Y:S06]  /*2ec0*/  @P3 BRA `(.L_x_55) ;  /* 0xfffffffc002c3947 */ /* 0x000fec000383ffff */
[----:B------:R-:W-:Y:S01]  /*2ed0*/  ULEA UR5, UR6, UR37, 0x3 ;  /* 0x0000002506057291 */ /* 0x000fe2000f8e18ff */
[----:B------:R-:W-:-:S08]  /*2ee0*/  SHF.L.U32 R3, R12, 0x1f, RZ ;  /* 0x0000001f0c037819 */ /* 0x000fd000000006ff */
[----:B------:R-:W1:Y:S02]  /*2ef0*/  SYNCS.PHASECHK.TRANS64 P0, [UR5+0xe0], R3 ;  /* 0x0000e003ff0075a7 */ /* 0x000e640008001005 */
[----:B-1----:R-:W-:Y:S05]  /*2f00*/  @P0 BRA `(.L_x_56) ;  /* 0x0000000000080947 */ /* 0x002fea0003800000 */
[----:B------:R-:W1:Y:S02]  /*2f10*/  SYNCS.PHASECHK.TRANS64.TRYWAIT P0, [UR5+0xe0], R3 ;  /* 0x0000e003ff0075a7 */ /* 0x000e640008001105 */
[----:B-1----:R-:W-:Y:S05]  /*2f20*/  @!P0 BRA `(.L_x_57) ;  /* 0x0000008000088947 */ /* 0x002fea0003800000 */
.L_x_56:
[----:B------:R-:W-:-:S04]  /*2f30*/  UIADD3 UR4, UPT, UPT, UR6, 0x1, URZ ;  /* 0x0000000106047890 */ /* 0x000fc8000fffe0ff */
[----:B------:R-:W-:-:S04]  /*2f40*/  UISETP.NE.AND UP0, UPT, UR4, 0x2, UPT ;  /* 0x000000020400788c */ /* 0x000fc8000bf05270 */
[----:B------:R-:W-:Y:S02]  /*2f50*/  USEL UR7, URZ, 0x1, UP0 ;  /* 0x00000001ff077887 */ /* 0x000fe40008000000 */
[----:B------:R-:W-:-:S04]  /*2f60*/  USEL UR4, UR4, URZ, UP0 ;  /* 0x000000ff04047287 */ /* 0x000fc80008000000 */
[----:B------:R-:W-:Y:S01]  /*2f70*/  ULEA UR4, UR4, UR37, 0x3 ;  /* 0x0000002504047291 */ /* 0x000fe2000f8e18ff */
[----:B-1----:R-:W-:-:S04]  /*2f80*/  LOP3.LUT R3, R12, UR7, RZ, 0x3c, !PT ;  /* 0x000000070c037c12 */ /* 0x002fc8000f8e3cff */
[----:B------:R-:W-:-:S04]  /*2f90*/  SHF.L.U32 R0, R3, 0x1f, RZ ;  /* 0x0000001f03007819 */ /* 0x000fc800000006ff */
[----:B------:R-:W1:Y:S02]  /*2fa0*/  SYNCS.PHASECHK.TRANS64 P0, [UR4+0xe0], R0 ;  /* 0x0000e000ff0075a7 */ /* 0x000e640008001004 */
[----:B-1----:R-:W-:Y:S05]  /*2fb0*/  @P0 EXIT ;  /* 0x000000000000094d */ /* 0x002fea0003800000 */
[----:B------:R-:W-:Y:S02]  /*2fc0*/  SHF.L.U32 R3, R3, 0x1f, RZ ;  /* 0x0000001f03037819 */ /* 0x000fe400000006ff */
[----:B------:R-:W-:-:S07]  /*2fd0*/  MOV R0, UR4 ;  /* 0x0000000400007c02 */ /* 0x000fce0008000f00 */
.L_x_58:
[----:B-1----:R1:W2:Y:S02]  /*2fe0*/  SYNCS.PHASECHK.TRANS64.TRYWAIT P0, [R0+URZ+0xe0], R3 ;  /* 0x0000e003000075a7 */ /* 0x0022a400080011ff */
[----:B--2---:R-:W-:Y:S05]  /*2ff0*/  @!P0 NANOSLEEP.SYNCS 0x989680 ;  /* 0x009896800000895d */ /* 0x004fea0003900000 */
[----:B------:R-:W2:Y:S02]  /*3000*/  @!P0 SYNCS.PHASECHK.TRANS64 P0, [R0+URZ+0xe0], R3 ;  /* 0x0000e003000085a7 */ /* 0x000ea400080010ff */
[----:B--2---:R-:W-:Y:S05]  /*3010*/  @P0 EXIT ;  /* 0x000000000000094d */ /* 0x004fea0003800000 */
[----:B------:R-:W-:Y:S05]  /*3020*/  BRA `(.L_x_58) ;  /* 0xfffffffc00ec7947 */ /* 0x000fea000383ffff */
.L_x_51:
[----:B------:R-:W-:Y:S05]  /*3030*/  BRA.U UP4, `(.L_x_59) ;  /* 0x0000001104d87547 */ /* 0x000fea000b800000 */
[----:B------:R-:W-:Y:S01]  /*3040*/  UMOV UR6, 0x40 ;  /* 0x0000004000067882 */ /* 0x000fe20000000000 */
[----:B------:R-:W-:Y:S01]  /*3050*/  NOP ;  /* 0x0000000000007918 */ /* 0x000fe20000000000 */
[----:B------:R-:W-:Y:S01]  /*3060*/  ULEA UR6, UR37, UR6, 0x18 ;  /* 0x0000000625067291 */ /* 0x000fe2000f8ec0ff */
[----:B------:R-:W-:Y:S02]  /*3070*/  UMOV UR7, 0x400 ;  /* 0x0000040000077882 */ /* 0x000fe40000000000 */
[----:B------:R-:W-:-:S06]  /*3080*/  ULEA UR37, UR37, UR7, 0x18 ;  /* 0x0000000725257291 */ /* 0x000fcc000f8ec0ff */
[----:B------:R-:W1:Y:S02]  /*3090*/  LDS.U8 R2, [UR6+0x1c] ;  /* 0x00001c06ff027984 */ /* 0x000e640008000000 */
[----:B-1----:R-:W-:-:S13]  /*30a0*/  ISETP.NE.AND P0, PT, R2, RZ, PT ;  /* 0x000000ff0200720c */ /* 0x002fda0003f05270 */
[----:B------:R-:W-:Y:S05]  /*30b0*/  @P0 BRA `(.L_x_60) ;  /* 0x0000000400080947 */ /* 0x000fea0003800000 */
[----:B------:R-:W-:Y:S02]  /*30c0*/  UISETP.NE.U32.AND UP0, UPT, UR5, 0x1, UPT ;  /* 0x000000010500788c */ /* 0x000fe4000bf05070 */
[----:B------:R-:W-:-:S07]  /*30d0*/  UIADD3 UR8, UPT, UPT, UR6, 0x8, URZ ;  /* 0x0000000806087890 */ /* 0x000fce000fffe0ff */
[----:B------:R-:W-:Y:S05]  /*30e0*/  BRA.U !UP0, `(.L_x_61) ;  /* 0x00000001089c7547 */ /* 0x000fea000b800000 */
[----:B------:R-:W-:Y:S01]  /*30f0*/  ELECT P0, URZ, PT ;  /* 0x0000000000ff782f */ /* 0x000fe20003800000 */
[----:B------:R-:W-:-:S12]  /*3100*/  BSSY B0, `(.L_x_61) ;  /* 0x0000025000007945 */ /* 0x000fd80003800000 */
[----:B------:R-:W-:Y:S05]  /*3110*/  @!P0 BRA `(.L_x_62) ;  /* 0x00000000008c8947 */ /* 0x000fea0003800000 */
[----:B------:R-:W-:-:S05]  /*3120*/  UMOV UR7, 0x10 ;  /* 0x0000001000077882 */ /* 0x000fca0000000000 */
[----:B------:R-:W-:Y:S04]  /*3130*/  DEPBAR.LE SB1, 0x36 ;  /* 0x00009d800000791a */ /* 0x000fe80000000000 */
[----:B------:R-:W1:Y:S02]  /*3140*/  UTCATOMSWS.2CTA.FIND_AND_SET.ALIGN UP1, UR7, UR7 ;  /* 0x00000007000775e3 */ /* 0x000e640008220800 */
[----:B-1----:R-:W-:Y:S01]  /*3150*/  MOV R11, UR7 ;  /* 0x00000007000b7c02 */ /* 0x002fe20008000f00 */
[----:B------:R-:W-:Y:S06]  /*3160*/  BRA.U UP1, `(.L_x_63) ;  /* 0x0000000101187547 */ /* 0x000fec000b800000 */
.L_x_64:
[----:B------:R-:W-:Y:S05]  /*3170*/  NANOSLEEP 0x64 ;  /* 0x000000640000795d */ /* 0x000fea0003800000 */
[----:B------:R-:W-:-:S05]  /*3180*/  UMOV UR7, 0x10 ;  /* 0x0000001000077882 */ /* 0x000fca0000000000 */
[----:B------:R-:W-:Y:S04]  /*3190*/  DEPBAR.LE SB1, 0x36 ;  /* 0x00009d800000791a */ /* 0x000fe80000000000 */
[----:B------:R-:W1:Y:S02]  /*31a0*/  UTCATOMSWS.2CTA.FIND_AND_SET.ALIGN UP1, UR7, UR7 ;  /* 0x00000007000775e3 */ /* 0x000e640008220800 */
[----:B-1----:R-:W-:Y:S01]  /*31b0*/  MOV R11, UR7 ;  /* 0x00000007000b7c02 */ /* 0x002fe20008000f00 */
[----:B------:R-:W-:Y:S05]  /*31c0*/  BRA.U !UP1, `(.L_x_64) ;  /* 0xfffffffd09e87547 */ /* 0x000fea000b83ffff */
.L_x_63:
[----:B------:R-:W1:Y:S01]  /*31d0*/  LDS R5, [UR6+0x10] ;  /* 0x00001006ff057984 */ /* 0x000e620008000800 */
[----:B------:R-:W-:Y:S01]  /*31e0*/  IMAD.U32 R3, RZ, RZ, UR37 ;  /* 0x00000025ff037e24 */ /* 0x000fe2000f8e00ff */
[----:B------:R-:W-:-:S03]  /*31f0*/  MOV R2, UR4 ;  /* 0x0000000400027c02 */ /* 0x000fc60008000f00 */
[----:B------:R-:W-:Y:S01]  /*3200*/  VIADD R3, R3, 0x180 ;  /* 0x0000018003037836 */ /* 0x000fe20000000000 */
[----:B-1----:R-:W-:-:S04]  /*3210*/  SHF.L.U32 R5, R5, 0x1f, RZ ;  /* 0x0000001f05057819 */ /* 0x002fc800000006ff */
[----:B------:R-:W1:Y:S02]  /*3220*/  SYNCS.PHASECHK.TRANS64.TRYWAIT P0, [UR6+0x8], R5 ;  /* 0x00000805ff0075a7 */ /* 0x000e640008001106 */
[----:B-1----:R-:W-:Y:S05]  /*3230*/  @P0 BRA `(.L_x_65) ;  /* 0x0000000000080947 */ /* 0x002fea0003800000 */
[----:B------:R-:W1:Y:S02]  /*3240*/  SYNCS.PHASECHK.TRANS64.TRYWAIT P0, [UR6+0x8], R5 ;  /* 0x00000805ff0075a7 */ /* 0x000e640008001106 */
[----:B-1----:R-:W-:Y:S05]  /*3250*/  @!P0 BRA `(.L_x_66) ;  /* 0x0000007c00548947 */ /* 0x002fea0003800000 */
.L_x_65:
[----:B-1----:R-:W-:Y:S01]  /*3260*/  HFMA2 R4, -RZ, RZ, 0, 5.9604644775390625e-08 ;  /* 0x00000001ff047431 */ /* 0x002fe200000001ff */
[----:B------:R-:W-:Y:S01]  /*3270*/  UPRMT UR7, UR4, 0x654, UR8 ;  /* 0x0000065404077896 */ /* 0x000fe20008000008 */
[----:B------:R-:W-:Y:S01]  /*3280*/  IMAD.MOV.U32 R6, RZ, RZ, 0xffff ;  /* 0x0000ffffff067424 */ /* 0x000fe200078e00ff */
[----:B------:R-:W-:Y:S01]  /*3290*/  PRMT R2, R2, 0x654, R3 ;  /* 0x0000065402027816 */ /* 0x000fe20000000003 */
[----:B------:R-:W-:Y:S02]  /*32a0*/  IMAD.MOV.U32 R5, RZ, RZ, 0x4 ;  /* 0x00000004ff057424 */ /* 0x000fe400078e00ff */
[----:B------:R-:W-:Y:S01]  /*32b0*/  IMAD.SHL.U32 R9, R11, 0x20, RZ ;  /* 0x000000200b097824 */ /* 0x000fe200078e00ff */
[----:B------:R-:W-:Y:S02]  /*32c0*/  MOV R3, UR7 ;  /* 0x0000000700037c02 */ /* 0x000fe40008000f00 */
[-C--:B------:R-:W-:Y:S01]  /*32d0*/  SHF.L.U32 R7, R6, R11.reuse, RZ ;  /* 0x0000000b06077219 */ /* 0x080fe200000006ff */
[----:B------:R1:W-:Y:S01]  /*32e0*/  SYNCS.ARRIVE.TRANS64.RED RZ, [UR7], R5 ;  /* 0x00000005ffff79a7 */ /* 0x0003e20008000407 */
[----:B------:R-:W-:Y:S01]  /*32f0*/  SHF.L.U32 R6, R4, R11, RZ ;  /* 0x0000000b04067219 */ /* 0x000fe200000006ff */
[----:B------:R1:W-:Y:S04]  /*3300*/  STS [UR37+0x180], R9 ;  /* 0x00018009ff007988 */ /* 0x0003e80008000825 */
[----:B------:R1:W-:Y:S04]  /*3310*/  STAS [R2.64], R11 ;  /* 0x0000000b02007dbd */ /* 0x0003e8000c0008ff */
[----:B------:R1:W-:Y:S04]  /*3320*/  ATOMS.OR RZ, [UR6+0x14], R7 ;  /* 0x00001407ffff798c */ /* 0x0003e8000b000006 */
[----:B------:R1:W-:Y:S04]  /*3330*/  ATOMS.OR RZ, [UR6+0x18], R6 ;  /* 0x00001806ffff798c */ /* 0x0003e8000b000006 */
[----:B------:R1:W-:Y:S02]  /*3340*/  ATOMS.XOR RZ, [UR6+0x10], R4 ;  /* 0x00001004ffff798c */ /* 0x0003e4000b800006 */
.L_x_62:
[----:B------:R-:W-:Y:S05]  /*3350*/  BSYNC B0 ;  /* 0x0000000000007941 */ /* 0x000fea0003800000 */
.L_x_61:
[----:B------:R-:W-:Y:S05]  /*3360*/  BRA.U UP0, `(.L_x_67) ;  /* 0x00000001006c7547 */ /* 0x000fea000b800000 */
[----:B------:R-:W-:-:S03]  /*3370*/  UMOV UR7, 0xffffffff ;  /* 0xffffffff00077882 */ /* 0x000fc60000000000 */
[----:B------:R-:W-:Y:S05]  /*3380*/  BRA.DIV UR7, `(.L_x_68) ;  /* 0x0000007e07207947 */ /* 0x000fea000b800000 */
[----:B------:R-:W-:-:S13]  /*3390*/  ELECT P6, URZ, PT ;  /* 0x0000000000ff782f */ /* 0x000fda00038c0000 */
.L_x_163:
[----:B------:R-:W-:Y:S05]  /*33a0*/  @!P6 BRA `(.L_x_67) ;  /* 0x00000000005ce947 */ /* 0x000fea0003800000 */
[----:B-1----:R-:W1:Y:S02]  /*33b0*/  LDS R3, [UR6+0x10] ;  /* 0x00001006ff037984 */ /* 0x002e640008000800 */
[----:B-1----:R-:W-:-:S04]  /*33c0*/  SHF.L.U32 R3, R3, 0x1f, RZ ;  /* 0x0000001f03037819 */ /* 0x002fc800000006ff */
[----:B------:R-:W1:Y:S02]  /*33d0*/  SYNCS.PHASECHK.TRANS64.TRYWAIT P0, [UR6+0x8], R3 ;  /* 0x00000803ff0075a7 */ /* 0x000e640008001106 */
[----:B-1----:R-:W-:Y:S05]  /*33e0*/  @P0 BRA `(.L_x_69) ;  /* 0x0000000000080947 */ /* 0x002fea0003800000 */
[----:B------:R-:W1:Y:S02]  /*33f0*/  SYNCS.PHASECHK.TRANS64.TRYWAIT P0, [UR6+0x8], R3 ;  /* 0x00000803ff0075a7 */ /* 0x000e640008001106 */
[----:B-1----:R-:W-:Y:S05]  /*3400*/  @!P0 BRA `(.L_x_70) ;  /* 0x0000007c00208947 */ /* 0x002fea0003800000 */
.L_x_69:
[----:B------:R-:W2:Y:S01]  /*3410*/  LDS R5, [UR37+0x180] ;  /* 0x00018025ff057984 */ /* 0x000ea20008000800 */
[----:B-1----:R-:W-:Y:S02]  /*3420*/  HFMA2 R2, -RZ, RZ, 0, 5.9604644775390625e-08 ;  /* 0x00000001ff027431 */ /* 0x002fe400000001ff */
[----:B------:R-:W-:Y:S01]  /*3430*/  IMAD.MOV.U32 R3, RZ, RZ, 0xffff ;  /* 0x0000ffffff037424 */ /* 0x000fe200078e00ff */
[----:B------:R-:W-:Y:S01]  /*3440*/  UPRMT UR7, UR4, 0x654, UR8 ;  /* 0x0000065404077896 */ /* 0x000fe20008000008 */
[----:B--2---:R-:W-:-:S03]  /*3450*/  IMAD.SHL.U32 R4, R5, 0x20, RZ ;  /* 0x0000002005047824 */ /* 0x004fc600078e00ff */
[-C--:B------:R-:W-:Y:S02]  /*3460*/  SHF.L.U32 R3, R3, R5.reuse, RZ ;  /* 0x0000000503037219 */ /* 0x080fe400000006ff */
[----:B------:R-:W-:Y:S01]  /*3470*/  SHF.L.U32 R5, R2, R5, RZ ;  /* 0x0000000502057219 */ /* 0x000fe200000006ff */
[----:B------:R2:W-:Y:S04]  /*3480*/  STS [UR37+0x180], R4 ;  /* 0x00018004ff007988 */ /* 0x0005e80008000825 */
[----:B------:R2:W-:Y:S04]  /*3490*/  ATOMS.OR RZ, [UR6+0x14], R3 ;  /* 0x00001403ffff798c */ /* 0x0005e8000b000006 */
[----:B------:R2:W-:Y:S01]  /*34a0*/  ATOMS.OR RZ, [UR6+0x18], R5 ;  /* 0x00001805ffff798c */ /* 0x0005e2000b000006 */
[----:B------:R-:W-:Y:S03]  /*34b0*/  SYNCS.ARRIVE.TRANS64.RED.A1T0 RZ, [UR7], RZ ;  /* 0x000000ffffff79a7 */ /* 0x000fe60008100407 */
[----:B------:R2:W-:Y:S01]  /*34c0*/  ATOMS.XOR RZ, [UR6+0x10], R2 ;  /* 0x00001002ffff798c */ /* 0x0005e2000b800006 */
[----:B------:R-:W-:Y:S05]  /*34d0*/  BRA `(.L_x_67) ;  /* 0x0000000000107947 */ /* 0x000fea0003800000 */
.L_x_60:
[----:B------:R-:W-:-:S05]  /*34e0*/  MOV R2, 0xffffffff ;  /* 0xffffffff00027802 */ /* 0x000fca0000000f00 */
[----:B------:R1:W-:Y:S02]  /*34f0*/  STS [UR37+0x180], R2 ;  /* 0x00018002ff007988 */ /* 0x0003e40008000825 */
[----:B-1----:R-:W-:Y:S02]  /*3500*/  MOV R2, 0x3520 ;  /* 0x0000352000027802 */ /* 0x002fe40000000f00 */
[----:B-----5:R-:W-:Y:S05]  /*3510*/  CALL.REL.NOINC `($__internal_1_$__cuda_sm10x_tcgen05_guardrail_trap_phase_invalid_during_alloc) ;  /* 0x0000008000b47944 */ /* 0x020fea0003c00000 */
.L_x_67:
[----:B------:R-:W-:Y:S05]  /*3520*/  WARPSYNC.ALL ;  /* 0x0000000000007948 */ /* 0x000fea0003800000 */
[----:B------:R-:W3:Y:S01]  /*3530*/  S2UR UR7, SR_CgaCtaId ;  /* 0x00000000000779c3 */ /* 0x000ee20000008800 */
[----:B------:R-:W-:Y:S01]  /*3540*/  UMOV UR6, 0x400 ;  /* 0x0000040000067882 */ /* 0x000fe20000000000 */
[----:B------:R-:W-:-:S06]  /*3550*/  NOP ;  /* 0x0000000000007918 */ /* 0x000fcc0000000000 */
[----:B------:R-:W-:Y:S06]  /*3560*/  BAR.ARV 0x6, 0xa0 ;  /* 0x0182800000007b1d */ /* 0x000fec0000002000 */
[----:B------:R-:W4:Y:S01]  /*3570*/  LDCU UR8, c[0x0][0x38c] ;  /* 0x00007180ff0877ac */ /* 0x000f220008000800 */
[----:B------:R-:W-:Y:S01]  /*3580*/  LOP3.LUT R0, R0, 0xffff, RZ, 0xc0, !PT ;  /* 0x0000ffff00007812 */ /* 0x000fe200078ec0ff */
[----:B------:R-:W-:Y:S01]  /*3590*/  IMAD.MOV.U32 R10, RZ, RZ, 0x1 ;  /* 0x00000001ff0a7424 */ /* 0x000fe200078e00ff */
[----:B------:R-:W-:Y:S01]  /*35a0*/  LOP3.LUT R8, R8, 0xffff, RZ, 0xc0, !PT ;  /* 0x0000ffff08087812 */ /* 0x000fe200078ec0ff */
[----:B------:R-:W-:Y:S01]  /*35b0*/  UMOV UR19, URZ ;  /* 0x000000ff00137c82 */ /* 0x000fe20008000000 */
[----:B------:R-:W-:Y:S01]  /*35c0*/  R2UR UR11, R0 ;  /* 0x00000000000b72ca */ /* 0x000fe200000e0000 */
[----:B------:R-:W-:Y:S01]  /*35d0*/  UMOV UR18, URZ ;  /* 0x000000ff00127c82 */ /* 0x000fe20008000000 */
[----:B------:R-:W-:-:S02]  /*35e0*/  R2UR UR12, R8 ;  /* 0x00000000080c72ca */ /* 0x000fc400000e0000 */
[----:B-1----:R-:W-:Y:S01]  /*35f0*/  CS2R R8, SRZ ;  /* 0x0000000000087805 */ /* 0x002fe2000001ff00 */
[----:B------:R-:W-:Y:S01]  /*3600*/  UMOV UR17, URZ ;  /* 0x000000ff00117c82 */ /* 0x000fe20008000000 */
[----:B---3--:R-:W-:Y:S02]  /*3610*/  ULEA UR7, UR7, UR6, 0x18 ;  /* 0x0000000607077291 */ /* 0x008fe4000f8ec0ff */
[----:B------:R-:W-:Y:S02]  /*3620*/  UISETP.NE.AND UP2, UPT, UR5, URZ, UPT ;  /* 0x000000ff0500728c */ /* 0x000fe4000bf45270 */
[----:B------:R-:W-:Y:S02]  /*3630*/  UIADD3 UR13, UPT, UPT, UR7, 0x8400, URZ ;  /* 0x00008400070d7890 */ /* 0x000fe4000fffe0ff */
[----:B------:R-:W-:Y:S02]  /*3640*/  UIADD3 UR14, UPT, UPT, UR7, 0x18400, URZ ;  /* 0x00018400070e7890 */ /* 0x000fe4000fffe0ff */
[----:B----4-:R-:W-:Y:S01]  /*3650*/  UIADD3 UR8, UPT, UPT, UR8, 0x3f, URZ ;  /* 0x0000003f08087890 */ /* 0x010fe2000fffe0ff */
[----:B--2---:R-:W1:Y:S01]  /*3660*/  LDS R2, [UR7+0x180] ;  /* 0x00018007ff027984 */ /* 0x004e620008000800 */
[----:B------:R-:W-:-:S02]  /*3670*/  USHF.R.U32.HI UR13, URZ, 0x4, UR13 ;  /* 0x00000004ff0d7899 */ /* 0x000fc4000801160d */
[----:B------:R-:W-:Y:S02]  /*3680*/  USHF.R.S32.HI UR6, URZ, 0x1f, UR8 ;  /* 0x0000001fff067899 */ /* 0x000fe40008011408 */
[----:B------:R-:W-:Y:S02]  /*3690*/  USHF.R.U32.HI UR14, URZ, 0x4, UR14 ;  /* 0x00000004ff0e7899 */ /* 0x000fe4000801160e */
[----:B------:R-:W-:Y:S02]  /*36a0*/  ULEA.HI UR6, UR6, UR8, URZ, 0x6 ;  /* 0x0000000806067291 */ /* 0x000fe4000f8f30ff */
[----:B------:R-:W-:Y:S02]  /*36b0*/  ULOP3.LUT UR13, UR13, 0x3fff, URZ, 0xc0, !UPT ;  /* 0x00003fff0d0d7892 */ /* 0x000fe4000f8ec0ff */
[----:B------:R-:W-:Y:S02]  /*36c0*/  USHF.R.S32.HI UR6, URZ, 0x6, UR6 ;  /* 0x00000006ff067899 */ /* 0x000fe40008011406 */
[----:B------:R-:W-:-:S02]  /*36d0*/  ULOP3.LUT UR14, UR14, 0x3fff, URZ, 0xc0, !UPT ;  /* 0x00003fff0e0e7892 */ /* 0x000fc4000f8ec0ff */
[----:B------:R-:W-:Y:S01]  /*36e0*/  UISETP.LT.AND UP0, UPT, UR6, 0x1, UPT ;  /* 0x000000010600788c */ /* 0x000fe2000bf01270 */
[----:B------:R-:W-:Y:S01]  /*36f0*/  UMOV UR28, 0x0 ;  /* 0x00000000001c7882 */ /* 0x000fe20000000000 */
[----:B------:R-:W-:Y:S01]  /*3700*/  UMOV UR29, 0x8400010 ;  /* 0x08400010001d7882 */ /* 0x000fe20000000000 */
[----:B------:R-:W-:Y:S02]  /*3710*/  ULOP3.LUT UR13, UR13, 0x10000, URZ, 0xfc, !UPT ;  /* 0x000100000d0d7892 */ /* 0x000fe4000f8efcff */
[----:B------:R-:W-:Y:S02]  /*3720*/  ULOP3.LUT UR14, UR14, 0x10000, URZ, 0xfc, !UPT ;  /* 0x000100000e0e7892 */ /* 0x000fe4000f8efcff */
[----:B------:R-:W-:Y:S01]  /*3730*/  USEL UR20, UR6, 0x1, !UP0 ;  /* 0x0000000106147887 */ /* 0x000fe2000c000000 */
[----:B------:R-:W-:Y:S01]  /*3740*/  UMOV UR26, 0x0 ;  /* 0x00000000001a7882 */ /* 0x000fe20000000000 */
[----:B------:R-:W-:Y:S01]  /*3750*/  UMOV UR27, 0x8400010 ;  /* 0x08400010001b7882 */ /* 0x000fe20000000000 */
[----:B------:R-:W-:Y:S01]  /*3760*/  UMOV UR24, 0x0 ;  /* 0x0000000000187882 */ /* 0x000fe20000000000 */
[----:B------:R-:W-:Y:S01]  /*3770*/  UMOV UR25, 0x8400010 ;  /* 0x0840001000197882 */ /* 0x000fe20000000000 */
[----:B------:R-:W-:Y:S01]  /*3780*/  UMOV UR22, 0x0 ;  /* 0x0000000000167882 */ /* 0x000fe20000000000 */
[----:B------:R-:W-:Y:S01]  /*3790*/  UMOV UR23, 0x8400010 ;  /* 0x0840001000177882 */ /* 0x000fe20000000000 */
[----:B-1----:R-:W-:Y:S01]  /*37a0*/  R2UR UR21, R2 ;  /* 0x00000000021572ca */ /* 0x002fe200000e0000 */
[----:B------:R-:W-:-:S14]  /*37b0*/  IMAD.MOV.U32 R2, RZ, RZ, RZ ;  /* 0x000000ffff027224 */ /* 0x000fdc00078e00ff */
.L_x_78:
[C---:B------:R-:W-:Y:S02]  /*37c0*/  LEA R0, R2.reuse, UR7, 0x3 ;  /* 0x0000000702007c11 */ /* 0x040fe4000f8e18ff */
[----:B------:R-:W-:Y:S02]  /*37d0*/  SHF.L.U32 R3, R9, 0x1f, RZ ;  /* 0x0000001f09037819 */ /* 0x000fe400000006ff */
[----:B------:R-:W-:Y:S02]  /*37e0*/  LEA R4, R2, UR7, 0x4 ;  /* 0x0000000702047c11 */ /* 0x000fe4000f8e20ff */
[----:B------:R-:W1:Y:S02]  /*37f0*/  SYNCS.PHASECHK.TRANS64.TRYWAIT P0, [R0+URZ+0xd0], R3 ;  /* 0x0000d003000075a7 */ /* 0x000e6400080011ff */
[----:B-1----:R-:W-:Y:S05]  /*3800*/  @!P0 BRA `(.L_x_71) ;  /* 0x0000007800388947 */ /* 0x002fea0003800000 */
.L_x_164:
[----:B------:R-:W2:Y:S01]  /*3810*/  LDS.128 R4, [R4+0x160] ;  /* 0x0001600004047984 */ /* 0x000ea20000000c00 */
[----:B-1----:R-:W-:Y:S01]  /*3820*/  VIADD R0, R0, 0xe0 ;  /* 0x000000e000007836 */ /* 0x002fe20000000000 */
[----:B------:R-:W-:Y:S01]  /*3830*/  IADD3 R2, PT, PT, R2, 0x1, RZ ;  /* 0x0000000102027810 */ /* 0x000fe20007ffe0ff */
        /* <DEDUP_REMOVED lines=8> */
[----:B------:R-:W-:Y:S05]  /*38c0*/  BRA.U UP2, `(.L_x_72) ;  /* 0x0000000502087547 */ /* 0x000fea000b800000 */
[----:B------:R-:W3:Y:S01]  /*38d0*/  LDCU UR8, c[0x0][0x38c] ;  /* 0x00007180ff0877ac */ /* 0x000ee20008000800 */
[----:B------:R-:W-:Y:S02]  /*38e0*/  PLOP3.LUT P1, PT, PT, PT, PT, 0x80, 0x8 ;  /* 0x000000000008781c */ /* 0x000fe40003f2f070 */
[----:B------:R-:W-:Y:S01]  /*38f0*/  SHF.L.U32 R3, R10, 0x1f, RZ ;  /* 0x0000001f0a037819 */ /* 0x000fe200000006ff */
[----:B------:R-:W-:Y:S02]  /*3900*/  ULEA UR9, UR19, UR7, 0x3 ;  /* 0x0000000713097291 */ /* 0x000fe4000f8e18ff */
[----:B------:R-:W-:Y:S02]  /*3910*/  ULEA UR10, UR19, UR21, 0x7 ;  /* 0x00000015130a7291 */ /* 0x000fe4000f8e38ff */
[----:B---3--:R-:W-:-:S06]  /*3920*/  UISETP.GE.AND UP0, UPT, UR8, 0x1, UPT ;  /* 0x000000010800788c */ /* 0x008fcc000bf06270 */
[----:B------:R-:W-:-:S05]  /*3930*/  PLOP3.LUT P0, PT, PT, PT, UP0, 0x80, 0x8 ;  /* 0x000000000008781c */ /* 0x000fca0003f0f008 */
[----:B------:R-:W-:-:S08]  /*3940*/  @UP0 ULEA UR8, UR18, UR7, 0x3 ;  /* 0x0000000712080291 */ /* 0x000fd0000f8e18ff */
[----:B-1----:R-:W-:-:S04]  /*3950*/  @P0 SHF.L.U32 R0, R8, 0x1f, RZ ;  /* 0x0000001f08000819 */ /* 0x002fc800000006ff */
[----:B------:R1:W3:Y:S01]  /*3960*/  @P0 SYNCS.PHASECHK.TRANS64.TRYWAIT P1, [UR8], R0 ;  /* 0x00000000ff0005a7 */ /* 0x0002e20008021108 */
[----:B------:R-:W4:Y:S02]  /*3970*/  SYNCS.PHASECHK.TRANS64.TRYWAIT P0, [UR9+0x110], R3 ;  /* 0x00011003ff0075a7 */ /* 0x000f240008001109 */
[----:B-1-34-:R-:W-:Y:S05]  /*3980*/  @!P0 BRA `(.L_x_73) ;  /* 0x0000007400ec8947 */ /* 0x01afea0003800000 */
.L_x_166:
[----:B------:R-:W-:Y:S01]  /*3990*/  UMOV UR16, UR17 ;  /* 0x0000001100107c82 */ /* 0x000fe20008000000 */
[----:B------:R-:W-:Y:S05]  /*39a0*/  BRA.U !UP0, `(.L_x_74) ;  /* 0x0000000108c07547 */ /* 0x000fea000b800000 */
[----:B------:R-:W-:Y:S02]  /*39b0*/  UIADD3 UR16, UPT, UPT, UR20, UR17, URZ ;  /* 0x0000001114107290 */ /* 0x000fe4000fffe0ff */
[----:B------:R-:W-:Y:S01]  /*39c0*/  UPLOP3.LUT UP3, UPT, UPT, UPT, UPT, 0x40, 0x4 ;  /* 0x000000000004789c */ /* 0x000fe20003f6e870 */
[----:B------:R-:W-:Y:S01]  /*39d0*/  UMOV UR15, UR6 ;  /* 0x00000006000f7c82 */ /* 0x000fe20008000000 */
[----:B------:R-:W-:-:S09]  /*39e0*/  UMOV UR46, UR18 ;  /* 0x00000012002e7c82 */ /* 0x000fd20008000000 */
.L_x_77:
[----:B---3--:R-:W-:Y:S01]  /*39f0*/  ULEA UR8, UR46, UR7, 0x3 ;  /* 0x000000072e087291 */ /* 0x008fe2000f8e18ff */
[----:B----4-:R-:W-:Y:S11]  /*3a00*/  @P1 BRA `(.L_x_75) ;  /* 0x00000000000c1947 */ /* 0x010ff60003800000 */
[----:B-1----:R-:W-:Y:S04]  /*3a10*/  SHF.L.U32 R3, R8, 0x1f, RZ ;  /* 0x0000001f08037819 */ /* 0x002fe800000006ff */
[----:B------:R-:W1:Y:S02]  /*3a20*/  SYNCS.PHASECHK.TRANS64.TRYWAIT P0, [UR8], R3 ;  /* 0x00000003ff0075a7 */ /* 0x000e640008001108 */
[----:B-1----:R-:W-:Y:S05]  /*3a30*/  @!P0 BRA `(.L_x_76) ;  /* 0x0000007400d88947 */ /* 0x002fea0003800000 */
.L_x_75:
[----:B------:R-:W-:Y:S01]  /*3a40*/  UISETP.NE.AND UP0, UPT, UR15, 0x1, UPT ;  /* 0x000000010f00788c */ /* 0x000fe2000bf05270 */
[----:B------:R-:W-:Y:S01]  /*3a50*/  PLOP3.LUT P1, PT, PT, PT, PT, 0x80, 0x8 ;  /* 0x000000000008781c */ /* 0x000fe20003f2f070 */
[----:B------:R-:W-:Y:S02]  /*3a60*/  UIADD3 UR18, UPT, UPT, UR46, 0x1, URZ ;  /* 0x000000012e127890 */ /* 0x000fe4000fffe0ff */
[----:B------:R-:W-:Y:S02]  /*3a70*/  ULEA UR32, UR46, UR14, 0xa ;  /* 0x0000000e2e207291 */ /* 0x000fe4000f8e50ff */
[----:B------:R-:W-:Y:S01]  /*3a80*/  UISETP.NE.AND UP1, UPT, UR18, 0x8, UPT ;  /* 0x000000081200788c */ /* 0x000fe2000bf25270 */
[----:B------:R-:W-:Y:S01]  /*3a90*/  PLOP3.LUT P0, PT, PT, PT, UP0, 0x80, 0x8 ;  /* 0x000000000008781c */ /* 0x000fe20003f0f008 */
[----:B------:R-:W-:Y:S02]  /*3aa0*/  UIADD3 UR44, UPT, UPT, UR32, 0x2, URZ ;  /* 0x00000002202c7890 */ /* 0x000fe4000fffe0ff */
[----:B------:R-:W-:Y:S02]  /*3ab0*/  USEL UR31, URZ, 0x1, UP1 ;  /* 0x00000001ff1f7887 */ /* 0x000fe40008800000 */
[----:B------:R-:W-:Y:S02]  /*3ac0*/  USEL UR18, UR18, URZ, UP1 ;  /* 0x000000ff12127287 */ /* 0x000fe40008800000 */
[----:B------:R-:W-:Y:S02]  /*3ad0*/  UIADD3 UR40, UPT, UPT, UR32, 0x4, URZ ;  /* 0x0000000420287890 */ /* 0x000fe4000fffe0ff */
[----:B------:R-:W-:Y:S01]  /*3ae0*/  @UP0 ULEA UR30, UR18, UR7, 0x3 ;  /* 0x00000007121e0291 */ /* 0x000fe2000f8e18ff */
[----:B------:R-:W-:Y:S01]  /*3af0*/  LOP3.LUT R8, R8, UR31, RZ, 0x3c, !PT ;  /* 0x0000001f08087c12 */ /* 0x000fe2000f8e3cff */
[----:B------:R-:W-:Y:S02]  /*3b00*/  UIADD3 UR36, UPT, UPT, UR32, 0x6, URZ ;  /* 0x0000000620247890 */ /* 0x000fe4000fffe0ff */
[----:B------:R-:W-:Y:S01]  /*3b10*/  UIADD3 UR8, UPT, UPT, UR8, 0x40, URZ ;  /* 0x0000004008087890 */ /* 0x000fe2000fffe0ff */
[----:B-1----:R-:W-:Y:S01]  /*3b20*/  @P0 SHF.L.U32 R0, R8, 0x1f, RZ ;  /* 0x0000001f08000819 */ /* 0x002fe200000006ff */
[----:B------:R-:W-:Y:S02]  /*3b30*/  UIADD3 UR17, UPT, UPT, UR17, 0x1, URZ ;  /* 0x0000000111117890 */ /* 0x000fe4000fffe0ff */
[----:B------:R-:W-:Y:S01]  /*3b40*/  UIADD3 UR15, UPT, UPT, UR15, -0x1, URZ ;  /* 0xffffffff0f0f7890 */ /* 0x000fe2000fffe0ff */
[----:B------:R3:W4:Y:S01]  /*3b50*/  @P0 SYNCS.PHASECHK.TRANS64.TRYWAIT P1, [UR30], R0 ;  /* 0x00000000ff0005a7 */ /* 0x000722000802111e */
[----:B------:R-:W-:Y:S02]  /*3b60*/  ULEA UR30, UR46, UR13, 0x9 ;  /* 0x0000000d2e1e7291 */ /* 0x000fe4000f8e48ff */
[----:B------:R-:W-:Y:S02]  /*3b70*/  UISETP.NE.AND UP0, UPT, UR17, UR16, UPT ;  /* 0x000000101100728c */ /* 0x000fe4000bf05270 */
[----:B------:R-:W-:Y:S02]  /*3b80*/  UIADD3 UR42, UPT, UPT, UR30, 0x2, URZ ;  /* 0x000000021e2a7890 */ /* 0x000fe4000fffe0ff */
[----:B------:R-:W-:Y:S02]  /*3b90*/  UIADD3 UR38, UPT, UPT, UR30, 0x4, URZ ;  /* 0x000000041e267890 */ /* 0x000fe4000fffe0ff */
[----:B------:R-:W-:Y:S01]  /*3ba0*/  UIADD3 UR34, UPT, UPT, UR30, 0x6, URZ ;  /* 0x000000061e227890 */ /* 0x000fe2000fffe0ff */
[----:B------:R-:W-:Y:S01]  /*3bb0*/  UMOV UR33, 0x40004040 ;  /* 0x4000404000217882 */ /* 0x000fe20000000000 */
[----:B------:R-:W-:Y:S01]  /*3bc0*/  UMOV UR31, 0x40004040 ;  /* 0x40004040001f7882 */ /* 0x000fe20000000000 */
[----:B------:R-:W-:Y:S01]  /*3bd0*/  UMOV UR45, 0x40004040 ;  /* 0x40004040002d7882 */ /* 0x000fe20000000000 */
[----:B------:R3:W-:Y:S01]  /*3be0*/  UTCHMMA.2CTA gdesc[UR30], gdesc[UR32], tmem[UR10], tmem[UR28], idesc[UR29], UP3 ;  /* 0x00ff1c201e0075ea */ /* 0x0007e20009a0000a */
[----:B------:R-:W-:Y:S01]  /*3bf0*/  UPLOP3.LUT UP3, UPT, UPT, UPT, UPT, 0x80, 0x8 ;  /* 0x000000000008789c */ /* 0x000fe20003f6f070 */
[----:B------:R-:W-:Y:S01]  /*3c00*/  UMOV UR43, 0x40004040 ;  /* 0x40004040002b7882 */ /* 0x000fe20000000000 */
[----:B------:R-:W-:Y:S01]  /*3c10*/  UMOV UR41, 0x40004040 ;  /* 0x4000404000297882 */ /* 0x000fe20000000000 */
[----:B------:R3:W-:Y:S01]  /*3c20*/  UTCHMMA.2CTA gdesc[UR42], gdesc[UR44], tmem[UR10], tmem[UR26], idesc[UR27], UPT ;  /* 0x00ff1a2c2a0075ea */ /* 0x0007e2000ba0000a */
[----:B------:R-:W-:Y:S01]  /*3c30*/  UMOV UR39, 0x40004040 ;  /* 0x4000404000277882 */ /* 0x000fe20000000000 */
[----:B------:R-:W-:Y:S01]  /*3c40*/  UMOV UR37, 0x40004040 ;  /* 0x4000404000257882 */ /* 0x000fe20000000000 */
[----:B------:R-:W-:Y:S01]  /*3c50*/  UMOV UR35, 0x40004040 ;  /* 0x4000404000237882 */ /* 0x000fe20000000000 */
[----:B------:R3:W-:Y:S01]  /*3c60*/  UTCHMMA.2CTA gdesc[UR38], gdesc[UR40], tmem[UR10], tmem[UR24], idesc[UR25], UPT ;  /* 0x00ff1828260075ea */ /* 0x0007e2000ba0000a */
[----:B------:R3:W-:Y:S01]  /*3c70*/  UTCHMMA.2CTA gdesc[UR34], gdesc[UR36], tmem[UR10], tmem[UR22], idesc[UR23], UPT ;  /* 0x00ff1624220075ea */ /* 0x0007e2000ba0000a */
[----:B------:R3:W-:Y:S01]  /*3c80*/  UTCBAR.2CTA.MULTICAST [UR8], URZ, UR12 ;  /* 0x000000ff080073e9 */ /* 0x0007e2000820080c */
[----:B------:R-:W-:Y:S01]  /*3c90*/  UMOV UR46, UR18 ;  /* 0x00000012002e7c82 */ /* 0x000fe20008000000 */
[----:B------:R-:W-:Y:S05]  /*3ca0*/  BRA.U UP0, `(.L_x_77) ;  /* 0xfffffffd00507547 */ /* 0x000fea000b83ffff */
.L_x_74:
[----:B------:R-:W-:Y:S01]  /*3cb0*/  UIADD3 UR9, UPT, UPT, UR9, 0xf0, URZ ;  /* 0x000000f009097890 */ /* 0x000fe2000fffe0ff */
[----:B------:R-:W-:-:S08]  /*3cc0*/  UMOV UR17, UR16 ;  /* 0x0000001000117c82 */ /* 0x000fd00008000000 */
[----:B------:R1:W-:Y:S01]  /*3cd0*/  UTCBAR.2CTA.MULTICAST [UR9], URZ, UR11 ;  /* 0x000000ff090073e9 */ /* 0x0003e2000820080b */
[----:B------:R-:W-:Y:S02]  /*3ce0*/  NOP ;  /* 0x0000000000007918 */ /* 0x000fe40000000000 */
.L_x_72:
[----:B------:R-:W-:Y:S01]  /*3cf0*/  UIADD3 UR19, UPT, UPT, UR19, 0x1, URZ ;  /* 0x0000000113137890 */ /* 0x000fe2000fffe0ff */
[----:B--2---:R-:W-:Y:S02]  /*3d00*/  LOP3.LUT P0, RZ, R6, 0x1, RZ, 0xc0, !PT ;  /* 0x0000000106ff7812 */ /* 0x004fe4000780c0ff */
[----:B----4-:R-:W-:Y:S01]  /*3d10*/  ISETP.NE.AND P1, PT, R2, 0x2, PT ;  /* 0x000000020200780c */ /* 0x010fe20003f25270 */
[----:B------:R-:W-:-:S03]  /*3d20*/  UISETP.NE.AND UP0, UPT, UR19, 0x4, UPT ;  /* 0x000000041300788c */ /* 0x000fc6000bf05270 */
[----:B-1-3--:R-:W-:Y:S01]  /*3d30*/  SEL R0, RZ, 0x1, P1 ;  /* 0x00000001ff007807 */ /* 0x00afe20000800000 */
[----:B------:R-:W-:Y:S01]  /*3d40*/  USEL UR8, URZ, 0x1, UP0 ;  /* 0x00000001ff087887 */ /* 0x000fe20008000000 */
[----:B------:R-:W-:Y:S01]  /*3d50*/  SEL R2, R2, RZ, P1 ;  /* 0x000000ff02027207 */ /* 0x000fe20000800000 */
[----:B------:R-:W-:Y:S01]  /*3d60*/  USEL UR19, UR19, URZ, UP0 ;  /* 0x000000ff13137287 */ /* 0x000fe20008000000 */
[----:B------:R-:W-:-:S03]  /*3d70*/  LOP3.LUT R9, R9, R0, RZ, 0x3c, !PT ;  /* 0x0000000009097212 */ /* 0x000fc600078e3cff */
[----:B------:R-:W-:Y:S01]  /*3d80*/  LOP3.LUT R10, R10, UR8, RZ, 0x3c, !PT ;  /* 0x000000080a0a7c12 */ /* 0x000fe2000f8e3cff */
[----:B------:R-:W-:Y:S07]  /*3d90*/  @P0 BRA `(.L_x_78) ;  /* 0xfffffff800880947 */ /* 0x000fee000383ffff */
[----:B------:R-:W1:Y:S01]  /*3da0*/  S2UR UR6, SR_CgaCtaId ;  /* 0x00000000000679c3 */ /* 0x000e620000008800 */
[----:B------:R-:W-:Y:S01]  /*3db0*/  ELECT P0, URZ, PT ;  /* 0x0000000000ff782f */ /* 0x000fe20003800000 */
[----:B------:R-:W-:Y:S01]  /*3dc0*/  HFMA2 R0, -RZ, RZ, 0, 5.9604644775390625e-08 ;  /* 0x00000001ff007431 */ /* 0x000fe200000001ff */
[----:B------:R-:W-:-:S05]  /*3dd0*/  UMOV UR8, 0x40 ;  /* 0x0000004000087882 */ /* 0x000fca0000000000 */
[----:B------:R-:W-:Y:S01]  /*3de0*/  UVIRTCOUNT.DEALLOC.SMPOOL 0x80 ;  /* 0x000000800000784c */ /* 0x000fe20000000000 */
[----:B------:R-:W-:Y:S02]  /*3df0*/  UISETP.NE.AND UP0, UPT, UR5, URZ, UPT ;  /* 0x000000ff0500728c */ /* 0x000fe4000bf05270 */
[----:B-1----:R-:W-:-:S09]  /*3e00*/  ULEA UR6, UR6, UR8, 0x18 ;  /* 0x0000000806067291 */ /* 0x002fd2000f8ec0ff */
[----:B------:R1:W-:Y:S01]  /*3e10*/  @P0 STS.U8 [UR6+0x1c], R0 ;  /* 0x00001c00ff000988 */ /* 0x0003e20008000006 */
[----:B------:R-:W-:Y:S05]  /*3e20*/  BRA.U UP0, `(.L_x_79) ;  /* 0x0000000100a07547 */ /* 0x000fea000b800000 */
[----:B------:R-:W-:Y:S01]  /*3e30*/  UIADD3 UR5, UPT, UPT, UR7, 0x110, URZ ;  /* 0x0000011007057890 */ /* 0x000fe2000fffe0ff */
[----:B------:R-:W-:-:S03]  /*3e40*/  SHF.L.U32 R3, R10, 0x1f, RZ ;  /* 0x0000001f0a037819 */ /* 0x000fc600000006ff */
[----:B------:R-:W-:-:S09]  /*3e50*/  ULEA UR8, UR19, UR5, 0x3 ;  /* 0x0000000513087291 */ /* 0x000fd2000f8e18ff */
[----:B------:R-:W2:Y:S02]  /*3e60*/  SYNCS.PHASECHK.TRANS64.TRYWAIT P0, [UR8], R3 ;  /* 0x00000003ff0075a7 */ /* 0x000ea40008001108 */
[----:B--2---:R-:W-:Y:S05]  /*3e70*/  @!P0 BRA `(.L_x_80) ;  /* 0x0000007000e08947 */ /* 0x004fea0003800000 */
.L_x_169:
        /* <DEDUP_REMOVED lines=9> */
.L_x_171:
        /* <DEDUP_REMOVED lines=9> */
.L_x_173:
[----:B------:R-:W-:-:S04]  /*3fa0*/  UIADD3 UR9, UPT, UPT, UR9, 0x1, URZ ;  /* 0x0000000109097890 */ /* 0x000fc8000fffe0ff */
[----:B------:R-:W-:-:S04]  /*3fb0*/  UISETP.NE.AND UP1, UPT, UR9, 0x4, UPT ;  /* 0x000000040900788c */ /* 0x000fc8000bf25270 */
[----:B------:R-:W-:Y:S02]  /*3fc0*/  USEL UR8, URZ, 0x1, UP1 ;  /* 0x00000001ff087887 */ /* 0x000fe40008800000 */
[----:B------:R-:W-:-:S04]  /*3fd0*/  USEL UR9, UR9, URZ, UP1 ;  /* 0x000000ff09097287 */ /* 0x000fc80008800000 */
[----:B------:R-:W-:Y:S01]  /*3fe0*/  ULEA UR9, UR9, UR5, 0x3 ;  /* 0x0000000509097291 */ /* 0x000fe2000f8e18ff */
[----:B-1----:R-:W-:-:S04]  /*3ff0*/  LOP3.LUT R3, R2, UR8, RZ, 0x3c, !PT ;  /* 0x0000000802037c12 */ /* 0x002fc8000f8e3cff */
[----:B------:R-:W-:Y:S01]  /*4000*/  SHF.L.U32 R3, R3, 0x1f, RZ ;  /* 0x0000001f03037819 */ /* 0x000fe200000006ff */
[----:B------:R-:W-:-:S04]  /*4010*/  IMAD.U32 R0, RZ, RZ, UR9 ;  /* 0x00000009ff007e24 */ /* 0x000fc8000f8e00ff */
[----:B------:R1:W2:Y:S03]  /*4020*/  SYNCS.PHASECHK.TRANS64.TRYWAIT P0, [R0+URZ], R3 ;  /* 0x00000003000075a7 */ /* 0x0002a600080011ff */
[----:B--2---:R-:W-:Y:S05]  /*4030*/  @!P0 NANOSLEEP.SYNCS 0x989680 ;  /* 0x009896800000895d */ /* 0x004fea0003900000 */
[----:B------:R-:W2:Y:S02]  /*4040*/  @!P0 SYNCS.PHASECHK.TRANS64 P0, [R0+URZ], R3 ;  /* 0x00000003000085a7 */ /* 0x000ea400080010ff */
[----:B--2---:R-:W-:Y:S05]  /*4050*/  @P0 BRA `(.L_x_83) ;  /* 0x0000000000200947 */ /* 0x004fea0003800000 */
.L_x_84:
[----:B--2---:R2:W3:Y:S02]  /*4060*/  SYNCS.PHASECHK.TRANS64.TRYWAIT P0, [R0+URZ], R3 ;  /* 0x00000003000075a7 */ /* 0x0044e400080011ff */
[----:B---3--:R-:W-:Y:S05]  /*4070*/  @!P0 NANOSLEEP.SYNCS 0x989680 ;  /* 0x009896800000895d */ /* 0x008fea0003900000 */
[----:B------:R-:W3:Y:S02]  /*4080*/  @!P0 SYNCS.PHASECHK.TRANS64 P0, [R0+URZ], R3 ;  /* 0x00000003000085a7 */ /* 0x000ee400080010ff */
[----:B---3--:R-:W-:Y:S05]  /*4090*/  @!P0 BRA `(.L_x_84) ;  /* 0xfffffffc00f08947 */ /* 0x008fea000383ffff */
[----:B------:R-:W-:Y:S05]  /*40a0*/  BRA `(.L_x_83) ;  /* 0x00000000000c7947 */ /* 0x000fea0003800000 */
.L_x_79:
[----:B------:R-:W-:-:S04]  /*40b0*/  UIADD3 UR5, UPT, UPT, UR7, 0x150, URZ ;  /* 0x0000015007057890 */ /* 0x000fc8000fffe0ff */
[----:B------:R-:W-:-:S09]  /*40c0*/  UPRMT UR5, UR4, 0x654, UR5 ;  /* 0x0000065404057896 */ /* 0x000fd20008000005 */
[----:B------:R-:W-:Y:S03]  /*40d0*/  SYNCS.ARRIVE.TRANS64.RED.A1T0 RZ, [UR5], RZ ;  /* 0x000000ffffff79a7 */ /* 0x000fe60008100405 */
.L_x_83:
[----:B-12---:R-:W-:Y:S01]  /*40e0*/  SHF.L.U32 R3, RZ, 0x1f, RZ ;  /* 0x0000001fff037819 */ /* 0x006fe200000006ff */
[----:B------:R-:W-:Y:S01]  /*40f0*/  UIADD3 UR5, UPT, UPT, UR7, 0x150, URZ ;  /* 0x0000015007057890 */ /* 0x000fe2000fffe0ff */
[----:B------:R-:W-:Y:S02]  /*4100*/  PLOP3.LUT P0, PT, PT, PT, UP0, 0x80, 0x8 ;  /* 0x000000000008781c */ /* 0x000fe40003f0f008 */
[----:B------:R-:W1:Y:S02]  /*4110*/  SYNCS.PHASECHK.TRANS64.TRYWAIT P1, [UR7+0x150], R3 ;  /* 0x00015003ff0075a7 */ /* 0x000e640008021107 */
[----:B-1----:R-:W-:Y:S09]  /*4120*/  @!P1 BRA `(.L_x_85) ;  /* 0x00000070007c9947 */ /* 0x002ff20003800000 */
.L_x_175:
[----:B------:R-:W-:Y:S01]  /*4130*/  @!UP0 UPRMT UR5, UR4, 0x654, UR5 ;  /* 0x0000065404058896 */ /* 0x000fe20008000005 */
[----:B------:R-:W-:Y:S02]  /*4140*/  UMOV UR8, 0xffff ;  /* 0x0000ffff00087882 */ /* 0x000fe40000000000 */
[----:B------:R-:W-:-:S06]  /*4150*/  UMOV UR4, 0x1 ;  /* 0x0000000100047882 */ /* 0x000fcc0000000000 */
[----:B------:R-:W-:Y:S01]  /*4160*/  @!P0 SYNCS.ARRIVE.TRANS64.RED.A1T0 RZ, [UR5], RZ ;  /* 0x000000ffffff89a7 */ /* 0x000fe20008100405 */
[----:B------:R-:W-:Y:S01]  /*4170*/  NOP ;  /* 0x0000000000007918 */ /* 0x000fe20000000000 */
[----:B-1----:R-:W1:Y:S01]  /*4180*/  LDS R0, [UR6+0x14] ;  /* 0x00001406ff007984 */ /* 0x002e620008000800 */
[----:B------:R-:W-:-:S04]  /*4190*/  ULOP3.LUT UR5, UR21, 0xffff, URZ, 0xc0, !UPT ;  /* 0x0000ffff15057892 */ /* 0x000fc8000f8ec0ff */
[----:B------:R-:W-:-:S04]  /*41a0*/  USHF.R.U32.HI UR5, URZ, 0x5, UR5 ;  /* 0x00000005ff057899 */ /* 0x000fc80008011605 */
[----:B------:R-:W-:Y:S02]  /*41b0*/  USHF.L.U32 UR8, UR8, UR5, URZ ;  /* 0x0000000508087299 */ /* 0x000fe400080006ff */
[----:B------:R-:W-:-:S04]  /*41c0*/  USHF.L.U32 UR4, UR4, UR5, URZ ;  /* 0x0000000504047299 */ /* 0x000fc800080006ff */
[----:B-1----:R-:W-:-:S04]  /*41d0*/  LOP3.LUT R0, R0, UR8, RZ, 0xc0, !PT ;  /* 0x0000000800007c12 */ /* 0x002fc8000f8ec0ff */
[----:B------:R-:W-:-:S13]  /*41e0*/  ISETP.NE.AND P0, PT, R0, UR8, PT ;  /* 0x0000000800007c0c */ /* 0x000fda000bf05270 */
[----:B------:R-:W-:Y:S05]  /*41f0*/  @P0 BRA `(.L_x_86) ;  /* 0x0000000000580947 */ /* 0x000fea0003800000 */
[----:B------:R-:W1:Y:S02]  /*4200*/  LDS R0, [UR6+0x18] ;  /* 0x00001806ff007984 */ /* 0x000e640008000800 */
[----:B-1----:R-:W-:-:S04]  /*4210*/  LOP3.LUT R0, R0, UR4, RZ, 0xc0, !PT ;  /* 0x0000000400007c12 */ /* 0x002fc8000f8ec0ff */
[----:B------:R-:W-:-:S13]  /*4220*/  ISETP.NE.AND P0, PT, R0, UR4, PT ;  /* 0x0000000400007c0c */ /* 0x000fda000bf05270 */
[----:B------:R-:W-:Y:S05]  /*4230*/  @P0 BRA `(.L_x_87) ;  /* 0x00000000003c0947 */ /* 0x000fea0003800000 */
[----:B------:R-:W1:Y:S01]  /*4240*/  S2R R2, SR_LANEID ;  /* 0x0000000000027919 */ /* 0x000e620000000000 */
[----:B------:R-:W-:Y:S01]  /*4250*/  ULOP3.LUT UR8, URZ, UR8, URZ, 0x33, !UPT ;  /* 0x00000008ff087292 */ /* 0x000fe2000f8e33ff */
[----:B------:R-:W-:Y:S01]  /*4260*/  LOP3.LUT R4, RZ, UR4, RZ, 0x33, !PT ;  /* 0x00000004ff047c12 */ /* 0x000fe2000f8e33ff */
[----:B------:R-:W-:Y:S02]  /*4270*/  VOTEU.ANY UR7, UPT, PT ;  /* 0x0000000000077886 */ /* 0x000fe400038e0100 */
[----:B------:R-:W-:Y:S01]  /*4280*/  UFLO.U32 UR7, UR7 ;  /* 0x00000007000772bd */ /* 0x000fe200080e0000 */
[----:B------:R-:W2:Y:S01]  /*4290*/  REDUX UR4, R4 ;  /* 0x00000000040473c4 */ /* 0x000ea20000000000 */
[----:B------:R-:W-:-:S06]  /*42a0*/  IMAD.U32 R0, RZ, RZ, UR8 ;  /* 0x00000008ff007e24 */ /* 0x000fcc000f8e00ff */
[----:B------:R3:W-:Y:S01]  /*42b0*/  UTCATOMSWS.AND URZ, UR8 ;  /* 0x0000000800ff79e3 */ /* 0x0007e20008000000 */
[----:B------:R-:W4:Y:S01]  /*42c0*/  REDUX UR5, R0 ;  /* 0x00000000000573c4 */ /* 0x000f220000000000 */
[----:B-1----:R-:W-:Y:S01]  /*42d0*/  ISETP.EQ.U32.AND P0, PT, R2, UR7, PT ;  /* 0x0000000702007c0c */ /* 0x002fe2000bf02070 */
[----:B--2---:R-:W-:Y:S01]  /*42e0*/  IMAD.U32 R2, RZ, RZ, UR4 ;  /* 0x00000004ff027e24 */ /* 0x004fe2000f8e00ff */
[----:B----4-:R-:W-:-:S11]  /*42f0*/  MOV R3, UR5 ;  /* 0x0000000500037c02 */ /* 0x010fd60008000f00 */
[----:B------:R3:W-:Y:S04]  /*4300*/  @P0 ATOMS.AND RZ, [UR6+0x14], R3 ;  /* 0x00001403ffff098c */ /* 0x0007e8000a800006 */
[----:B------:R3:W-:Y:S01]  /*4310*/  @P0 ATOMS.AND RZ, [UR6+0x18], R2 ;  /* 0x00001802ffff098c */ /* 0x0007e2000a800006 */
[----:B------:R-:W-:Y:S05]  /*4320*/  BRA `(.L_x_88) ;  /* 0x0000000000147947 */ /* 0x000fea0003800000 */
.L_x_87:
[----:B------:R-:W-:Y:S02]  /*4330*/  MOV R2, 0x4350 ;  /* 0x0000435000027802 */ /* 0x000fe40000000f00 */
[----:B-----5:R-:W-:Y:S05]  /*4340*/  CALL.REL.NOINC `($__internal_0_$__cuda_sm10x_tcgen05_guardrail_trap_col_being_dealloced_not_returned_by_alloc) ;  /* 0x00000074001c7944 */ /* 0x020fea0003c00000 */
[----:B------:R-:W-:Y:S05]  /*4350*/  BRA `(.L_x_88) ;  /* 0x0000000000087947 */ /* 0x000fea0003800000 */
.L_x_86:
[----:B------:R-:W-:Y:S02]  /*4360*/  MOV R2, 0x4380 ;  /* 0x0000438000027802 */ /* 0x000fe40000000f00 */
[----:B-----5:R-:W-:Y:S05]  /*4370*/  CALL.REL.NOINC `($__internal_2_$__cuda_sm10x_tcgen05_guardrail_trap_unallocated_columns_being_dealloced) ;  /* 0x0000007400287944 */ /* 0x020fea0003c00000 */
.L_x_88:
[----:B------:R-:W-:Y:S01]  /*4380*/  NOP ;  /* 0x0000000000007918 */ /* 0x000fe20000000000 */
[----:B---3--:R-:W-:Y:S05]  /*4390*/  EXIT ;  /* 0x000000000000794d */ /* 0x008fea0003800000 */
.L_x_59:
[----:B------:R-:W-:-:S09]  /*43a0*/  UISETP.NE.OR UP5, UPT, UR10, 0x3, UP5 ;  /* 0x000000030a00788c */ /* 0x000fd2000afa5670 */
[----:B------:R-:W-:Y:S05]  /*43b0*/  BRA.U UP5, `(.L_x_89) ;  /* 0x0000001105787547 */ /* 0x000fea000b800000 */
[----:B------:R-:W1:Y:S01]  /*43c0*/  LDC R0, c[0x0][0xb30] ;  /* 0x0002cc00ff007b82 */ /* 0x000e620000000800 */
[----:B------:R-:W2:Y:S01]  /*43d0*/  LDCU.64 UR8, c[0x0][0x888] ;  /* 0x00011100ff0877ac */ /* 0x000ea20008000a00 */
[----:B------:R-:W-:Y:S02]  /*43e0*/  HFMA2 R27, -RZ, RZ, 0, 0 ;  /* 0x00000000ff1b7431 */ /* 0x000fe400000001ff */
[----:B------:R-:W-:Y:S01]  /*43f0*/  IMAD.MOV.U32 R29, RZ, RZ, 0x1 ;  /* 0x00000001ff1d7424 */ /* 0x000fe200078e00ff */
[----:B------:R-:W-:Y:S01]  /*4400*/  MOV R25, 0x2000 ;  /* 0x0000200000197802 */ /* 0x000fe20000000f00 */
[----:B------:R-:W3:Y:S01]  /*4410*/  LDCU.64 UR4, c[0x0][0x890] ;  /* 0x00011200ff0477ac */ /* 0x000ee20008000a00 */
[----:B------:R-:W-:Y:S01]  /*4420*/  IMAD.MOV.U32 R28, RZ, RZ, RZ ;  /* 0x000000ffff1c7224 */ /* 0x000fe200078e00ff */
[----:B------:R-:W4:Y:S01]  /*4430*/  LDC R19, c[0x0][0x370] ;  /* 0x0000dc00ff137b82 */ /* 0x000f220000000800 */
[----:B------:R-:W-:Y:S01]  /*4440*/  UMOV UR7, 0x400 ;  /* 0x0000040000077882 */ /* 0x000fe20000000000 */
[----:B------:R-:W-:-:S02]  /*4450*/  UPLOP3.LUT UP1, UPT, UPT, UPT, UPT, 0x40, 0x4 ;  /* 0x000000000004789c */ /* 0x000fc40003f2e870 */
[----:B------:R-:W-:-:S04]  /*4460*/  ULEA UR7, UR37, UR7, 0x18 ;  /* 0x0000000725077291 */ /* 0x000fc8000f8ec0ff */
[----:B------:R-:W4:Y:S01]  /*4470*/  LDC R2, c[0x0][0xb0c] ;  /* 0x0002c300ff027b82 */ /* 0x000f220000000800 */
[----:B------:R-:W-:Y:S02]  /*4480*/  UIADD3 UR13, UPT, UPT, UR7, 0x98, URZ ;  /* 0x00000098070d7890 */ /* 0x000fe4000fffe0ff */
[----:B--2---:R-:W-:Y:S02]  /*4490*/  UISETP.NE.U32.AND UP3, UPT, UR8, URZ, UPT ;  /* 0x000000ff0800728c */ /* 0x004fe4000bf65070 */
[----:B------:R-:W-:Y:S02]  /*44a0*/  UIADD3 UR41, UPT, UPT, UR7, 0x80, URZ ;  /* 0x0000008007297890 */ /* 0x000fe4000fffe0ff */
[----:B---3--:R-:W-:Y:S01]  /*44b0*/  UISETP.NE.U32.AND UP4, UPT, UR4, URZ, UPT ;  /* 0x000000ff0400728c */ /* 0x008fe2000bf85070 */
[----:B------:R-:W2:Y:S01]  /*44c0*/  LDC R18, c[0x0][0xb20] ;  /* 0x0002c800ff127b82 */ /* 0x000ea20000000800 */
[----:B-1----:R-:W-:Y:S01]  /*44d0*/  ISETP.NE.AND P1, PT, R0, 0x1, PT ;  /* 0x000000010000780c */ /* 0x002fe20003f25270 */
[----:B------:R-:W-:-:S02]  /*44e0*/  UISETP.NE.AND.EX UP3, UPT, UR9, URZ, UPT, UP3 ;  /* 0x000000ff0900728c */ /* 0x000fc4000bf65330 */
[----:B------:R-:W-:Y:S02]  /*44f0*/  UIADD3 UR33, UPT, UPT, UR7, 0x88, URZ ;  /* 0x0000008807217890 */ /* 0x000fe4000fffe0ff */
[----:B------:R-:W-:Y:S02]  /*4500*/  UIADD3 UR25, UPT, UPT, UR7, 0x90, URZ ;  /* 0x0000009007197890 */ /* 0x000fe4000fffe0ff */
[----:B------:R-:W1:Y:S01]  /*4510*/  LDC.64 R30, c[0x0][0x348] ;  /* 0x0000d200ff1e7b82 */ /* 0x000e620000000a00 */
[----:B------:R-:W-:Y:S02]  /*4520*/  UPRMT UR13, UR37, 0x654, UR13 ;  /* 0x00000654250d7896 */ /* 0x000fe4000800000d */
[----:B------:R-:W-:-:S05]  /*4530*/  UISETP.NE.AND.EX UP4, UPT, UR5, URZ, UPT, UP4 ;  /* 0x000000ff0500728c */ /* 0x000fca000bf85340 */
[----:B------:R-:W3:Y:S08]  /*4540*/  LDC.64 R16, c[0x0][0xb10] ;  /* 0x0002c400ff107b82 */ /* 0x000ef00000000a00 */
[----:B------:R-:W1:Y:S08]  /*4550*/  LDC.64 R6, c[0x0][0xb18] ;  /* 0x0002c600ff067b82 */ /* 0x000e700000000a00 */
[----:B------:R-:W1:Y:S08]  /*4560*/  LDC.64 R4, c[0x0][0xb28] ;  /* 0x0002ca00ff047b82 */ /* 0x000e700000000a00 */
[----:B--2-4-:R-:W1:Y:S02]  /*4570*/  LDC R24, c[0x0][0x374] ;  /* 0x0000dd00ff187b82 */ /* 0x014e640000000800 */
.L_x_100:
[C---:B------:R-:W-:Y:S02]  /*4580*/  LEA R0, R28.reuse, UR7, 0x3 ;  /* 0x000000071c007c11 */ /* 0x040fe4000f8e18ff */
[----:B------:R-:W-:Y:S02]  /*4590*/  SHF.L.U32 R3, R27, 0x1f, RZ ;  /* 0x0000001f1b037819 */ /* 0x000fe400000006ff */
[----:B------:R-:W-:Y:S02]  /*45a0*/  LEA R20, R28, UR7, 0x4 ;  /* 0x000000071c147c11 */ /* 0x000fe4000f8e20ff */
[----:B--2---:R-:W2:Y:S02]  /*45b0*/  SYNCS.PHASECHK.TRANS64.TRYWAIT P0, [R0+URZ+0xd0], R3 ;  /* 0x0000d003000075a7 */ /* 0x004ea400080011ff */
[----:B--2---:R-:W-:Y:S05]  /*45c0*/  @!P0 BRA `(.L_x_90) ;  /* 0x0000006c006c8947 */ /* 0x004fea0003800000 */
.L_x_176:
[----:B------:R-:W-:Y:S01]  /*45d0*/  ISETP.GE.AND P0, PT, R66, 0x1, PT ;  /* 0x000000014200780c */ /* 0x000fe20003f06270 */
[----:B------:R-:W4:Y:S01]  /*45e0*/  LDS.128 R20, [R20+0x160] ;  /* 0x0001600014147984 */ /* 0x000f220000000c00 */
[----:B--2---:R-:W-:Y:S01]  /*45f0*/  VIADD R0, R0, 0xe0 ;  /* 0x000000e000007836 */ /* 0x004fe20000000000 */
[----:B------:R-:W-:Y:S01]  /*4600*/  @!PT LDS RZ, [RZ] ;  /* 0x00000000fffff984 */ /* 0x000fe20000000800 */
[----:B------:R-:W-:Y:S01]  /*4610*/  @!PT LDS RZ, [RZ] ;  /* 0x00000000fffff984 */ /* 0x000fe20000000800 */
[----:B------:R-:W-:Y:S01]  /*4620*/  @!PT LDS RZ, [RZ] ;  /* 0x00000000fffff984 */ /* 0x000fe20000000800 */
[----:B------:R-:W-:Y:S01]  /*4630*/  @!PT LDS RZ, [RZ] ;  /* 0x00000000fffff984 */ /* 0x000fe20000000800 */
[----:B------:R2:W-:Y:S06]  /*4640*/  MEMBAR.ALL.CTA ;  /* 0x0000000000007992 */ /* 0x0005ec0000008000 */
[----:B--2---:R-:W2:Y:S01]  /*4650*/  FENCE.VIEW.ASYNC.S ;  /* 0x00000000000073c6 */ /* 0x004ea20000000000 */
[----:B------:R-:W-:Y:S04]  /*4660*/  PRMT R0, RZ, 0x654, R0 ;  /* 0x00000654ff007816 */ /* 0x000fe80000000000 */
[----:B--2---:R2:W-:Y:S01]  /*4670*/  SYNCS.ARRIVE.TRANS64.RED.A1T0 RZ, [R0+URZ], RZ ;  /* 0x000000ff00ff79a7 */ /* 0x0045e200081004ff */
[----:B----4-:R-:W-:Y:S11]  /*4680*/  LOP3.LUT P3, RZ, R22, 0x1, RZ, 0xc0, !PT ;  /* 0x0000000116ff7812 */ /* 0x010ff6000786c0ff */
[----:B------:R-:W-:Y:S02]  /*4690*/  @!UPT UIADD3 URZ, UPT, UPT, URZ, URZ, URZ ;  /* 0x000000fffffff290 */ /* 0x000fe4000fffe0ff */
[----:B------:R-:W-:Y:S02]  /*46a0*/  @P3 MOV R13, R20 ;  /* 0x00000014000d3202 */ /* 0x000fe40000000f00 */
[----:B------:R-:W-:Y:S01]  /*46b0*/  @P3 LOP3.LUT R8, R21, 0xffff, RZ, 0xc0, !PT ;  /* 0x0000ffff15083812 */ /* 0x000fe200078ec0ff */
[----:B--2---:R-:W-:Y:S06]  /*46c0*/  @!P0 BRA `(.L_x_91) ;  /* 0x0000000000a48947 */ /* 0x004fec0003800000 */
[----:B-1----:R-:W-:Y:S01]  /*46d0*/  IMAD.HI.U32 R33, R24, R7, RZ ;  /* 0x0000000718217227 */ /* 0x002fe200078e00ff */
[----:B------:R-:W-:Y:S02]  /*46e0*/  ISETP.NE.AND P0, PT, R6, 0x1, PT ;  /* 0x000000010600780c */ /* 0x000fe40003f05270 */
[----:B------:R-:W-:Y:S01]  /*46f0*/  ISETP.NE.AND P2, PT, R66, 0x1, PT ;  /* 0x000000014200780c */ /* 0x000fe20003f45270 */
[----:B---3--:R-:W-:Y:S01]  /*4700*/  IMAD.HI.U32 R32, R19, R16, RZ ;  /* 0x0000001013207227 */ /* 0x008fe200078e00ff */
[----:B------:R-:W-:Y:S02]  /*4710*/  SHF.R.U32.HI R33, RZ, R18, R33 ;  /* 0x00000012ff217219 */ /* 0x000fe40000011621 */
[----:B------:R-:W-:Y:S01]  /*4720*/  ISETP.NE.AND P4, PT, R2, 0x1, PT ;  /* 0x000000010200780c */ /* 0x000fe20003f85270 */
[----:B------:R-:W-:Y:S01]  /*4730*/  IMAD.HI.U32 R34, R13, R16, RZ ;  /* 0x000000100d227227 */ /* 0x000fe200078e00ff */
[----:B------:R-:W-:Y:S02]  /*4740*/  SHF.R.U32.HI R32, RZ, R17, R32 ;  /* 0x00000011ff207219 */ /* 0x000fe40000011620 */
[----:B------:R-:W-:Y:S01]  /*4750*/  SEL R3, R24, R33, !P0 ;  /* 0x0000002118037207 */ /* 0x000fe20004000000 */
[C---:B------:R-:W-:Y:S01]  /*4760*/  IMAD.HI.U32 R33, R8.reuse, R7, RZ ;  /* 0x0000000708217227 */ /* 0x040fe200078e00ff */
[----:B------:R-:W-:Y:S02]  /*4770*/  SEL R11, R19, R32, !P4 ;  /* 0x00000020130b7207 */ /* 0x000fe40006000000 */
[----:B------:R-:W-:Y:S01]  /*4780*/  SHF.R.U32.HI R34, RZ, R17, R34 ;  /* 0x00000011ff227219 */ /* 0x000fe20000011622 */
[----:B------:R-:W-:Y:S01]  /*4790*/  IMAD.HI.U32 R36, R3, R4, RZ ;  /* 0x0000000403247227 */ /* 0x000fe200078e00ff */
[----:B------:R-:W-:Y:S03]  /*47a0*/  SHF.R.U32.HI R33, RZ, R18, R33 ;  /* 0x00000012ff217219 */ /* 0x000fe60000011621 */
[----:B------:R-:W-:Y:S01]  /*47b0*/  IMAD.HI.U32 R32, R11, R4, RZ ;  /* 0x000000040b207227 */ /* 0x000fe200078e00ff */
[----:B------:R-:W-:Y:S02]  /*47c0*/  @P2 SHF.R.U32.HI R3, RZ, R5, R36 ;  /* 0x00000005ff032219 */ /* 0x000fe40000011624 */
[----:B------:R-:W-:Y:S02]  /*47d0*/  SEL R9, R8, R33, !P0 ;  /* 0x0000002108097207 */ /* 0x000fe40004000000 */
[----:B------:R-:W-:Y:S01]  /*47e0*/  @P2 SHF.R.U32.HI R11, RZ, R5, R32 ;  /* 0x00000005ff0b2219 */ /* 0x000fe20000011620 */
[C---:B------:R-:W-:Y:S01]  /*47f0*/  IMAD R10, R66.reuse, R3, RZ ;  /* 0x00000003420a7224 */ /* 0x040fe200078e02ff */
[----:B------:R-:W-:Y:S01]  /*4800*/  SEL R3, R13, R34, !P4 ;  /* 0x000000220d037207 */ /* 0x000fe20006000000 */
[C---:B------:R-:W-:Y:S03]  /*4810*/  IMAD.HI.U32 R14, R9.reuse, R4, RZ ;  /* 0x00000004090e7227 */ /* 0x040fe600078e00ff */
[----:B------:R-:W-:Y:S01]  /*4820*/  ISETP.GE.AND P0, PT, R9, R10, PT ;  /* 0x0000000a0900720c */ /* 0x000fe20003f06270 */
[C---:B------:R-:W-:Y:S01]  /*4830*/  IMAD R12, R66.reuse, R11, RZ ;  /* 0x0000000b420c7224 */ /* 0x040fe200078e02ff */
[-C--:B------:R-:W-:Y:S04]  /*4840*/  SHF.R.U32.HI R14, RZ, R5.reuse, R14 ;  /* 0x00000005ff0e7219 */ /* 0x080fe8000001160e */
[----:B------:R-:W-:Y:S02]  /*4850*/  ISETP.GE.OR P0, PT, R3, R12, P0 ;  /* 0x0000000c0300720c */ /* 0x000fe40000706670 */
[----:B------:R-:W-:Y:S05]  /*4860*/  SEL R15, R9, R14, !P2 ;  /* 0x0000000e090f7207 */ /* 0x000fea0005000000 */
[----:B------:R-:W-:Y:S04]  /*4870*/  IMAD.MOV R14, RZ, RZ, -R15 ;  /* 0x000000ffff0e7224 */ /* 0x000fe800078e0a0f */
[----:B------:R-:W-:Y:S02]  /*4880*/  IMAD R14, R66, R14, R9 ;  /* 0x0000000e420e7224 */ /* 0x000fe400078e0209 */
[C---:B------:R-:W-:Y:S05]  /*4890*/  @!P0 IMAD.HI.U32 R10, R3.reuse, R4, RZ ;  /* 0x00000004030a8227 */ /* 0x040fea00078e00ff */
[----:B------:R-:W-:Y:S04]  /*48a0*/  @!P0 SHF.R.U32.HI R10, RZ, R5, R10 ;  /* 0x00000005ff0a8219 */ /* 0x000fe8000001160a */
[----:B------:R-:W-:Y:S01]  /*48b0*/  @!P0 SEL R0, R3, R10, !P2 ;  /* 0x0000000a03008207 */ /* 0x000fe20005000000 */
[----:B------:R-:W-:Y:S03]  /*48c0*/  IMAD.MOV R10, RZ, RZ, -R3 ;  /* 0x000000ffff0a7224 */ /* 0x000fe600078e0a03 */
[----:B------:R-:W-:Y:S01]  /*48d0*/  @!P0 IADD3 R15, PT, PT, R15, -R0, RZ ;  /* 0x800000000f0f8210 */ /* 0x000fe20007ffe0ff */
[----:B------:R-:W-:Y:S01]  /*48e0*/  @!P0 IMAD R0, R11, R14, R0 ;  /* 0x0000000e0b008224 */ /* 0x000fe200078e0200 */
[----:B------:R-:W-:Y:S01]  /*48f0*/  IADD3 R11, PT, PT, -R9, RZ, RZ ;  /* 0x000000ff090b7210 */ /* 0x000fe20007ffe1ff */
[----:B------:R-:W-:Y:S02]  /*4900*/  IMAD R13, R2, R10, R13 ;  /* 0x0000000a020d7224 */ /* 0x000fe400078e020d */
[----:B------:R-:W-:Y:S02]  /*4910*/  @!P0 IMAD R9, R15, R66, R3 ;  /* 0x000000420f098224 */ /* 0x000fe400078e0203 */
[----:B------:R-:W-:Y:S02]  /*4920*/  @!P0 IMAD.MOV.U32 R3, RZ, RZ, R0 ;  /* 0x000000ffff038224 */ /* 0x000fe400078e0000 */
[----:B------:R-:W-:Y:S02]  /*4930*/  IMAD R8, R6, R11, R8 ;  /* 0x0000000b06087224 */ /* 0x000fe400078e0208 */
[----:B------:R-:W-:Y:S02]  /*4940*/  IMAD R13, R3, R2, R13 ;  /* 0x00000002030d7224 */ /* 0x000fe400078e020d */
[----:B------:R-:W-:Y:S02]  /*4950*/  IMAD R8, R9, R6, R8 ;  /* 0x0000000609087224 */ /* 0x000fe400078e0208 */
.L_x_91:
[----:B------:R-:W-:Y:S05]  /*4960*/  BRA.U UP1, `(.L_x_92) ;  /* 0x0000000101107547 */ /* 0x000fea000b800000 */
[----:B------:R-:W-:Y:S04]  /*4970*/  MOV R0, UR6 ;  /* 0x0000000600007c02 */ /* 0x000fe80008000f00 */
[----:B------:R-:W-:Y:S04]  /*4980*/  SHF.L.U32 R3, R0, 0x1f, RZ ;  /* 0x0000001f00037819 */ /* 0x000fe800000006ff */
[----:B------:R-:W2:Y:S02]  /*4990*/  SYNCS.PHASECHK.TRANS64.TRYWAIT P0, [UR7+0xc8], R3 ;  /* 0x0000c803ff0075a7 */ /* 0x000ea40008001107 */
[----:B--2---:R-:W-:Y:S05]  /*49a0*/  @!P0 BRA `(.L_x_93) ;  /* 0x0000006800888947 */ /* 0x004fea0003800000 */
.L_x_92:
[----:B------:R-:W-:Y:S02]  /*49b0*/  R2UR UR42, R114 ;  /* 0x00000000722a72ca */ /* 0x000fe400000e0000 */
[----:B------:R-:W-:Y:S02]  /*49c0*/  R2UR UR43, R113 ;  /* 0x00000000712b72ca */ /* 0x000fe400000e0000 */
[----:B------:R-:W-:Y:S02]  /*49d0*/  ISETP.NE.U32.AND P2, PT, RZ, UR4, PT ;  /* 0x00000004ff007c0c */ /* 0x000fe4000bf45070 */
[----:B------:R-:W-:Y:S02]  /*49e0*/  SHF.L.U32 R12, R29, 0x1f, RZ ;  /* 0x0000001f1d0c7819 */ /* 0x000fe400000006ff */
[----:B------:R-:W-:Y:S05]  /*49f0*/  ISETP.NE.AND.EX P2, PT, RZ, UR5, PT, P2 ;  /* 0x00000005ff007c0c */ /* 0x000fea000bf45320 */
[----:B------:R-:W-:Y:S02]  /*4a00*/  USHF.L.U32 UR42, UR42, 0x8, URZ ;  /* 0x000000082a2a7899 */ /* 0x000fe400080006ff */
[----:B------:R-:W-:Y:S01]  /*4a10*/  USHF.L.U32 UR43, UR43, 0x6, URZ ;  /* 0x000000062b2b7899 */ /* 0x000fe200080006ff */
[----:B------:R-:W-:Y:S11]  /*4a20*/  BRA.U !UP4, `(.L_x_94) ;  /* 0x000000010c347547 */ /* 0x000ff6000b800000 */
[----:B------:R-:W-:Y:S01]  /*4a30*/  UPLOP3.LUT UP0, UPT, UPT, UPT, UP3, 0x80, 0x8 ;  /* 0x000000000008789c */ /* 0x000fe20003f0f030 */
[----:B--2---:R-:W-:Y:S02]  /*4a40*/  HFMA2 R0, -RZ, RZ, 0, 5.9604644775390625e-08 ;  /* 0x00000001ff007431 */ /* 0x004fe400000001ff */
[----:B------:R-:W-:Y:S03]  /*4a50*/  IMAD.MOV.U32 R110, RZ, RZ, 0x1 ;  /* 0x00000001ff6e7424 */ /* 0x000fe600078e00ff */
[----:B------:R-:W-:Y:S05]  /*4a60*/  PLOP3.LUT P0, PT, PT, PT, UP0, 0x80, 0x8 ;  /* 0x000000000008781c */ /* 0x000fea0003f0f008 */
[----:B------:R-:W2:Y:S01]  /*4a70*/  @UP0 LDCU.64 UR10, c[0x0][0x888] ;  /* 0x00011100ff0a07ac */ /* 0x000ea20008000a00 */
[----:B------:R-:W-:Y:S07]  /*4a80*/  @UP0 UIMAD UR8, UR36, UR4, URZ ;  /* 0x00000004240802a4 */ /* 0x000fee000f8e02ff */
[----:B------:R-:W-:Y:S01]  /*4a90*/  @!P0 PRMT R110, R0, 0x7610, R110 ;  /* 0x00007610006e8816 */ /* 0x000fe2000000006e */
[----:B--2---:R-:W-:Y:S03]  /*4aa0*/  @UP0 UIMAD.WIDE UR10, UR8, 0x4, UR10 ;  /* 0x00000004080a08a5 */ /* 0x004fe6000f8e020a */
[----:B------:R-:W2:Y:S03]  /*4ab0*/  @!UP0 LDCU UR8, c[0x0][0x880] ;  /* 0x00011000ff0887ac */ /* 0x000ea60008000800 */
[----:B------:R-:W-:Y:S01]  /*4ac0*/  IMAD.U32 R10, RZ, RZ, UR10 ;  /* 0x0000000aff0a7e24 */ /* 0x000fe2000f8e00ff */
[----:B------:R-:W-:Y:S05]  /*4ad0*/  MOV R11, UR11 ;  /* 0x0000000b000b7c02 */ /* 0x000fea0008000f00 */
[----:B-----5:R4:W5:Y:S02]  /*4ae0*/  @P0 LDG.E R83, desc[UR38][R10.64] ;  /* 0x000000260a530981 */ /* 0x020964000c1e1900 */
[----:B--2-4-:R-:W-:Y:S07]  /*4af0*/  @!P0 IMAD.U32 R83, RZ, RZ, UR8 ;  /* 0x00000008ff538e24 */ /* 0x014fee000f8e00ff */
.L_x_94:
[----:B-----5:R-:W-:Y:S01]  /*4b00*/  @!P2 FSETP.EQ.AND P0, PT, R83, RZ, PT ;  /* 0x000000ff5300a20b */ /* 0x020fe20003f02000 */
[----:B------:R-:W-:Y:S01]  /*4b10*/  @!UPT UIADD3 URZ, UPT, UPT, URZ, URZ, URZ ;  /* 0x000000fffffff290 */ /* 0x000fe2000fffe0ff */
[----:B------:R-:W-:Y:S11]  /*4b20*/  @!P2 BRA `(.L_x_95) ;  /* 0x000000000014a947 */ /* 0x000ff60003800000 */
[----:B------:R-:W-:Y:S02]  /*4b30*/  LOP3.LUT P2, RZ, R110, 0xff, RZ, 0xc0, !PT ;  /* 0x000000ff6eff7812 */ /* 0x000fe4000784c0ff */
[----:B------:R-:W-:Y:S04]  /*4b40*/  PLOP3.LUT P0, PT, PT, PT, UP0, 0x80, 0x8 ;  /* 0x000000000008781c */ /* 0x000fe80003f0f008 */
[----:B------:R-:W-:Y:S07]  /*4b50*/  PLOP3.LUT P0, PT, P0, PT, PT, 0x8, 0x80 ;  /* 0x000000000080781c */ /* 0x000fee000070e170 */
[----:B------:R-:W-:Y:S11]  /*4b60*/  @P2 FSETP.EQ.AND P0, PT, R83, RZ, PT ;  /* 0x000000ff5300220b */ /* 0x000ff60003f02000 */
[----:B------:R-:W-:Y:S02]  /*4b70*/  @!UPT UIADD3 URZ, UPT, UPT, URZ, URZ, URZ ;  /* 0x000000fffffff290 */ /* 0x000fe4000fffe0ff */
.L_x_95:
[----:B------:R-:W4:Y:S01]  /*4b80*/  SYNCS.PHASECHK.TRANS64.TRYWAIT P2, [UR7+0xa0], R12 ;  /* 0x0000a00cff0075a7 */ /* 0x000f220008041107 */
[----:B------:R-:W-:Y:S04]  /*4b90*/  ELECT P4, URZ, PT ;  /* 0x0000000000ff782f */ /* 0x000fe80003880000 */
[----:B------:R-:W-:Y:S11]  /*4ba0*/  PLOP3.LUT P4, PT, P0, P4, PT, 0xf2, 0x2f ;  /* 0x00000000002f781c */ /* 0x000ff60000789e72 */
[----:B------:R-:W-:Y:S02]  /*4bb0*/  @!UPT UIADD3 URZ, UPT, UPT, URZ, URZ, URZ ;  /* 0x000000fffffff290 */ /* 0x000fe4000fffe0ff */
[----:B-1----:R-:W-:Y:S05]  /*4bc0*/  @!P4 IADD3 R9, P0, PT, R30, 0x580, RZ ;  /* 0x000005801e09c810 */ /* 0x002fea0007f1e0ff */
[----:B--2---:R-:W-:Y:S01]  /*4bd0*/  @!P4 IMAD.X R0, RZ, RZ, R31, P0 ;  /* 0x000000ffff00c224 */ /* 0x004fe200000e061f */
[----:B----4-:R-:W-:Y:S07]  /*4be0*/  @!P2 BRA `(.L_x_96) ;  /* 0x000000680010a947 */ /* 0x010fee0003800000 */
.L_x_179:
[----:B------:R-:W-:Y:S01]  /*4bf0*/  @!P4 R2UR UR9, R9 ;  /* 0x000000000909c2ca */ /* 0x000fe200000e0000 */
[----:B------:R-:W-:Y:S01]  /*4c00*/  VOTEU.ALL UP1, P4 ;  /* 0x0000000000ff7886 */ /* 0x000fe20002020000 */
[----:B------:R-:W-:Y:S01]  /*4c10*/  @!P4 R2UR UR8, R0 ;  /* 0x000000000008c2ca */ /* 0x000fe200000e0000 */
[----:B------:R-:W-:Y:S01]  /*4c20*/  VOTEU.ALL UP2, P4 ;  /* 0x0000000000ff7886 */ /* 0x000fe20002040000 */
[----:B------:R-:W-:Y:S01]  /*4c30*/  UMOV UR16, 0x0 ;  /* 0x0000000000107882 */ /* 0x000fe20000000000 */
[----:B------:R-:W-:Y:S01]  /*4c40*/  UMOV UR17, 0x10000000 ;  /* 0x1000000000117882 */ /* 0x000fe20000000000 */
[----:B------:R-:W-:Y:S01]  /*4c50*/  @!UP1 UIADD3 UR40, UPT, UPT, UR7, 0x200, URZ ;  /* 0x0000020007289890 */ /* 0x000fe2000fffe0ff */
[----:B------:R-:W-:Y:S01]  /*4c60*/  @!P4 IMAD.MOV.U32 R0, RZ, RZ, 0x2000 ;  /* 0x00002000ff00c424 */ /* 0x000fe200078e00ff */
[----:B------:R-:W-:Y:S01]  /*4c70*/  UMOV UR44, UR36 ;  /* 0x00000024002c7c82 */ /* 0x000fe20008000000 */
[----:B------:R-:W-:Y:S01]  /*4c80*/  @!UP1 UIADD3 UR10, UPT, UPT, UR42, 0x80, URZ ;  /* 0x000000802a0a9890 */ /* 0x000fe2000fffe0ff */
[----:B------:R-:W-:Y:S01]  /*4c90*/  @!P4 IADD3 R9, P0, PT, R30, 0x580, RZ ;  /* 0x000005801e09c810 */ /* 0x000fe20007f1e0ff */
[----:B------:R-:W-:Y:S01]  /*4ca0*/  UMOV UR11, UR43 ;  /* 0x0000002b000b7c82 */ /* 0x000fe20008000000 */
[----:B------:R-:W-:Y:S01]  /*4cb0*/  UMOV UR12, UR36 ;  /* 0x00000024000c7c82 */ /* 0x000fe20008000000 */
[----:B------:R-:W-:Y:S01]  /*4cc0*/  IMAD.U32 R10, RZ, RZ, UR9 ;  /* 0x00000009ff0a7e24 */ /* 0x000fe2000f8e00ff */
[----:B------:R-:W-:Y:S01]  /*4cd0*/  UMOV UR9, UR41 ;  /* 0x0000002900097c82 */ /* 0x000fe20008000000 */
[----:B------:R-:W-:Y:S01]  /*4ce0*/  IMAD.U32 R11, RZ, RZ, UR8 ;  /* 0x00000008ff0b7e24 */ /* 0x000fe2000f8e00ff */
[----:B------:R-:W-:Y:S02]  /*4cf0*/  @!UP1 UIADD3 UR8, UPT, UPT, UR7, 0x1200, URZ ;  /* 0x0000120007089890 */ /* 0x000fe4000fffe0ff */
[----:B------:R-:W-:Y:S01]  /*4d00*/  @!P4 R2UR UR18, R10 ;  /* 0x000000000a12c2ca */ /* 0x000fe200000e0000 */
[----:B------:R-:W-:Y:S01]  /*4d10*/  VOTEU.ALL UP1, P4 ;  /* 0x0000000000ff7886 */ /* 0x000fe20002020000 */
[----:B------:R-:W-:Y:S01]  /*4d20*/  @!P4 R2UR UR19, R11 ;  /* 0x000000000b13c2ca */ /* 0x000fe200000e0000 */
[----:B------:R-:W-:Y:S11]  /*4d30*/  UPRMT UR14, UR37, 0x654, UR41 ;  /* 0x00000654250e7896 */ /* 0x000ff60008000029 */
[----:B------:R-:W-:Y:S01]  /*4d40*/  @!UPT UIADD3 URZ, UPT, UPT, URZ, URZ, URZ ;  /* 0x000000fffffff290 */ /* 0x000fe2000fffe0ff */
[----:B------:R2:W-:Y:S01]  /*4d50*/  @!UP2 UTMALDG.3D [UR40], [UR18], desc[UR16] ;  /* 0x000010281200a5b4 */ /* 0x0005e20008011000 */
[----:B------:R2:W-:Y:S01]  /*4d60*/  @!UP1 UTMALDG.3D [UR8], [UR18], desc[UR16] ;  /* 0x00001008120095b4 */ /* 0x0005e20008011000 */
[----:B------:R4:W-:Y:S01]  /*4d70*/  @!P4 SYNCS.ARRIVE.TRANS64.RED.A0TR RZ, [UR7+0x80], R0 ;  /* 0x00008000ffffc9a7 */ /* 0x0009e20008300407 */
[----:B------:R-:W-:Y:S01]  /*4d80*/  SYNCS.ARRIVE.TRANS64.RED.A1T0 RZ, [UR14], RZ ;  /* 0x000000ffffff79a7 */ /* 0x000fe2000810040e */
[----:B----4-:R-:W-:Y:S01]  /*4d90*/  @!P4 IMAD.X R0, RZ, RZ, R31, P0 ;  /* 0x000000ffff00c224 */ /* 0x010fe200000e061f */
[----:B------:R-:W4:Y:S02]  /*4da0*/  SYNCS.PHASECHK.TRANS64.TRYWAIT P2, [UR7+0xa8], R12 ;  /* 0x0000a80cff0075a7 */ /* 0x000f240008041107 */
[----:B--2-4-:R-:W-:Y:S05]  /*4db0*/  @!P2 BRA `(.L_x_97) ;  /* 0x0000006400b4a947 */ /* 0x014fea0003800000 */
.L_x_181:
        /* <DEDUP_REMOVED lines=8> */
[----:B------:R-:W-:Y:S01]  /*4e40*/  @!UP1 UIADD3 UR32, UPT, UPT, UR7, 0x2200, URZ ;  /* 0x0000220007209890 */ /* 0x000fe2000fffe0ff */
[----:B------:R-:W-:Y:S01]  /*4e50*/  @!P4 IADD3 R33, P0, PT, R30, 0x580, RZ ;  /* 0x000005801e21c810 */ /* 0x000fe20007f1e0ff */
[----:B------:R-:W-:Y:S01]  /*4e60*/  UMOV UR35, UR43 ;  /* 0x0000002b00237c82 */ /* 0x000fe20008000000 */
[----:B------:R-:W-:Y:S02]  /*4e70*/  @!UP1 UIADD3 UR10, UPT, UPT, UR42, 0xa0, URZ ;  /* 0x000000a02a0a9890 */ /* 0x000fe4000fffe0ff */
[----:B------:R-:W-:Y:S01]  /*4e80*/  IMAD.U32 R10, RZ, RZ, UR9 ;  /* 0x00000009ff0a7e24 */ /* 0x000fe2000f8e00ff */
[----:B------:R-:W-:Y:S01]  /*4e90*/  UMOV UR9, UR33 ;  /* 0x0000002100097c82 */ /* 0x000fe20008000000 */
[----:B------:R-:W-:Y:S01]  /*4ea0*/  IMAD.U32 R11, RZ, RZ, UR8 ;  /* 0x00000008ff0b7e24 */ /* 0x000fe2000f8e00ff */
[----:B------:R-:W-:Y:S01]  /*4eb0*/  @!UP1 UIADD3 UR8, UPT, UPT, UR7, 0x3200, URZ ;  /* 0x0000320007089890 */ /* 0x000fe2000fffe0ff */
[----:B------:R-:W-:Y:S01]  /*4ec0*/  @!P4 IMAD.X R32, RZ, RZ, R31, P0 ;  /* 0x000000ffff20c224 */ /* 0x000fe200000e061f */
[----:B------:R-:W-:Y:S01]  /*4ed0*/  @!P4 R2UR UR18, R10 ;  /* 0x000000000a12c2ca */ /* 0x000fe200000e0000 */
[----:B------:R-:W-:Y:S01]  /*4ee0*/  VOTEU.ALL UP1, P4 ;  /* 0x0000000000ff7886 */ /* 0x000fe20002020000 */
[----:B------:R-:W-:Y:S01]  /*4ef0*/  @!P4 R2UR UR19, R11 ;  /* 0x000000000b13c2ca */ /* 0x000fe200000e0000 */
[----:B------:R-:W-:Y:S01]  /*4f00*/  UMOV UR11, UR43 ;  /* 0x0000002b000b7c82 */ /* 0x000fe20008000000 */
[----:B------:R-:W-:Y:S01]  /*4f10*/  UMOV UR12, UR36 ;  /* 0x00000024000c7c82 */ /* 0x000fe20008000000 */
[----:B------:R-:W-:Y:S10]  /*4f20*/  UPRMT UR14, UR37, 0x654, UR33 ;  /* 0x00000654250e7896 */ /* 0x000ff40008000021 */
[----:B------:R2:W-:Y:S01]  /*4f30*/  @!UP2 UTMALDG.3D [UR32], [UR18], desc[UR16] ;  /* 0x000010201200a5b4 */ /* 0x0005e20008011000 */
[----:B------:R2:W-:Y:S01]  /*4f40*/  @!UP1 UTMALDG.3D [UR8], [UR18], desc[UR16] ;  /* 0x00001008120095b4 */ /* 0x0005e20008011000 */
[----:B------:R2:W-:Y:S01]  /*4f50*/  @!P4 SYNCS.ARRIVE.TRANS64.RED.A0TR RZ, [UR7+0x88], R0 ;  /* 0x00008800ffffc9a7 */ /* 0x0005e20008300407 */
[----:B------:R-:W-:Y:S01]  /*4f60*/  SYNCS.ARRIVE.TRANS64.RED.A1T0 RZ, [UR14], RZ ;  /* 0x000000ffffff79a7 */ /* 0x000fe2000810040e */
[----:B------:R-:W4:Y:S02]  /*4f70*/  SYNCS.PHASECHK.TRANS64.TRYWAIT P2, [UR7+0xb0], R12 ;  /* 0x0000b00cff0075a7 */ /* 0x000f240008041107 */
[----:B--2-4-:R-:W-:Y:S05]  /*4f80*/  @!P2 BRA `(.L_x_98) ;  /* 0x000000640058a947 */ /* 0x014fea0003800000 */
.L_x_183:
[----:B------:R-:W2:Y:S01]  /*4f90*/  LDC.64 R14, c[0x0][0xb10] ;  /* 0x0002c400ff0e7b82 */ /* 0x000ea20000000a00 */
[----:B------:R-:W-:Y:S01]  /*4fa0*/  @!P4 R2UR UR9, R33 ;  /* 0x000000002109c2ca */ /* 0x000fe200000e0000 */
[----:B------:R-:W-:Y:S01]  /*4fb0*/  VOTEU.ALL UP1, P4 ;  /* 0x0000000000ff7886 */ /* 0x000fe20002020000 */
[----:B------:R-:W-:Y:S01]  /*4fc0*/  @!P4 R2UR UR8, R32 ;  /* 0x000000002008c2ca */ /* 0x000fe200000e0000 */
[----:B------:R-:W-:Y:S01]  /*4fd0*/  VOTEU.ALL UP2, P4 ;  /* 0x0000000000ff7886 */ /* 0x000fe20002040000 */
[----:B------:R-:W-:Y:S03]  /*4fe0*/  UMOV UR16, 0x0 ;  /* 0x0000000000107882 */ /* 0x000fe60000000000 */
[----:B------:R-:W4:Y:S01]  /*4ff0*/  LDC.64 R10, c[0x0][0xb18] ;  /* 0x0002c600ff0a7b82 */ /* 0x000f220000000a00 */
[----:B------:R-:W-:Y:S01]  /*5000*/  @!UP1 UIADD3 UR26, UPT, UPT, UR42, 0x40, URZ ;  /* 0x000000402a1a9890 */ /* 0x000fe2000fffe0ff */
[----:B------:R-:W-:Y:S01]  /*5010*/  @P3 SHF.R.U32.HI R26, RZ, 0x10, R21 ;  /* 0x00000010ff1a3819 */ /* 0x000fe20000011615 */
[----:B------:R-:W-:Y:S01]  /*5020*/  @!UP1 UIADD3 UR24, UPT, UPT, UR7, 0x4200, URZ ;  /* 0x0000420007189890 */ /* 0x000fe2000fffe0ff */
[----:B------:R-:W-:Y:S01]  /*5030*/  VIADD R28, R28, 0x1 ;  /* 0x000000011c1c7836 */ /* 0x000fe20000000000 */
[----:B------:R-:W-:Y:S03]  /*5040*/  UMOV UR17, 0x10000000 ;  /* 0x1000000000117882 */ /* 0x000fe60000000000 */
[----:B------:R-:W5:Y:S01]  /*5050*/  @!P1 LDC R0, c[0x0][0xb20] ;  /* 0x0002c800ff009b82 */ /* 0x000f620000000800 */
[----:B------:R-:W-:Y:S01]  /*5060*/  UMOV UR27, UR43 ;  /* 0x0000002b001b7c82 */ /* 0x000fe20008000000 */
[----:B------:R-:W-:Y:S01]  /*5070*/  IMAD.U32 R32, RZ, RZ, UR9 ;  /* 0x00000009ff207e24 */ /* 0x000fe2000f8e00ff */
[----:B------:R-:W-:Y:S05]  /*5080*/  UMOV UR28, UR36 ;  /* 0x00000024001c7c82 */ /* 0x000fea0008000000 */
[----:B-1----:R-:W1:Y:S01]  /*5090*/  @!P1 LDC R3, c[0x0][0xb0c] ;  /* 0x0002c300ff039b82 */ /* 0x002e620000000800 */
[----:B------:R-:W-:Y:S01]  /*50a0*/  IMAD.U32 R33, RZ, RZ, UR8 ;  /* 0x00000008ff217e24 */ /* 0x000fe2000f8e00ff */
[----:B------:R-:W-:Y:S01]  /*50b0*/  @!UP1 UIADD3 UR10, UPT, UPT, UR42, 0xc0, URZ ;  /* 0x000000c02a0a9890 */ /* 0x000fe2000fffe0ff */
[----:B------:R-:W-:Y:S01]  /*50c0*/  @!P4 R2UR UR18, R32 ;  /* 0x000000002012c2ca */ /* 0x000fe200000e0000 */
[----:B------:R-:W-:Y:S01]  /*50d0*/  @!UP1 UIADD3 UR8, UPT, UPT, UR7, 0x5200, URZ ;  /* 0x0000520007089890 */ /* 0x000fe2000fffe0ff */
[----:B------:R-:W-:Y:S01]  /*50e0*/  @!P4 IMAD.MOV.U32 R32, RZ, RZ, 0x2000 ;  /* 0x00002000ff20c424 */ /* 0x000fe200078e00ff */
[----:B------:R-:W-:Y:S01]  /*50f0*/  @!P4 R2UR UR19, R33 ;  /* 0x000000002113c2ca */ /* 0x000fe200000e0000 */
[----:B------:R-:W-:Y:S01]  /*5100*/  VOTEU.ALL UP1, P4 ;  /* 0x0000000000ff7886 */ /* 0x000fe20002020000 */
[----:B------:R-:W-:Y:S01]  /*5110*/  UMOV UR9, UR25 ;  /* 0x0000001900097c82 */ /* 0x000fe20008000000 */
[----:B------:R-:W-:Y:S01]  /*5120*/  UMOV UR11, UR43 ;  /* 0x0000002b000b7c82 */ /* 0x000fe20008000000 */
[----:B------:R-:W-:Y:S01]  /*5130*/  UMOV UR12, UR36 ;  /* 0x00000024000c7c82 */ /* 0x000fe20008000000 */
[----:B------:R-:W-:Y:S08]  /*5140*/  UPRMT UR14, UR37, 0x654, UR25 ;  /* 0x00000654250e7896 */ /* 0x000ff00008000019 */
[----:B------:R1:W-:Y:S02]  /*5150*/  @!UP2 UTMALDG.3D [UR24], [UR18], desc[UR16] ;  /* 0x000010181200a5b4 */ /* 0x0003e40008011000 */
[----:B-1----:R-:W-:Y:S01]  /*5160*/  @!P1 ISETP.NE.AND P2, PT, R3, 0x1, PT ;  /* 0x000000010300980c */ /* 0x002fe20003f45270 */
[C---:B--2---:R-:W-:Y:S01]  /*5170*/  @!P1 IMAD.HI.U32 R14, R13.reuse, R14, RZ ;  /* 0x0000000e0d0e9227 */ /* 0x044fe200078e00ff */
[----:B----4-:R-:W-:Y:S01]  /*5180*/  @!P1 ISETP.NE.AND P0, PT, R10, 0x1, PT ;  /* 0x000000010a00980c */ /* 0x010fe20003f05270 */
[----:B------:R1:W-:Y:S01]  /*5190*/  @!UP1 UTMALDG.3D [UR8], [UR18], desc[UR16] ;  /* 0x00001008120095b4 */ /* 0x0003e20008011000 */
[----:B------:R1:W-:Y:S01]  /*51a0*/  @!P4 SYNCS.ARRIVE.TRANS64.RED.A0TR RZ, [UR7+0x90], R32 ;  /* 0x00009020ffffc9a7 */ /* 0x0003e20008300407 */
[C---:B------:R-:W-:Y:S01]  /*51b0*/  @!P1 IMAD.HI.U32 R11, R8.reuse, R11, RZ ;  /* 0x0000000b080b9227 */ /* 0x040fe200078e00ff */
[----:B------:R-:W-:Y:S04]  /*51c0*/  @!P1 SHF.R.U32.HI R14, RZ, R15, R14 ;  /* 0x0000000fff0e9219 */ /* 0x000fe8000001160e */
[----:B-----5:R-:W-:Y:S02]  /*51d0*/  @!P1 SHF.R.U32.HI R9, RZ, R0, R11 ;  /* 0x00000000ff099219 */ /* 0x020fe4000001160b */
[----:B------:R-:W-:Y:S02]  /*51e0*/  @!P1 SEL R14, R13, R14, !P2 ;  /* 0x0000000e0d0e9207 */ /* 0x000fe40005000000 */
[----:B------:R-:W-:Y:S05]  /*51f0*/  @!P1 SEL R9, R8, R9, !P0 ;  /* 0x0000000908099207 */ /* 0x000fea0004000000 */
[----:B------:R-:W-:Y:S01]  /*5200*/  @!P1 IMAD.IADD R0, R9, 0x1, -R14 ;  /* 0x0000000109009824 */ /* 0x000fe200078e0a0e */
[----:B------:R-:W-:Y:S01]  /*5210*/  SYNCS.ARRIVE.TRANS64.RED.A1T0 RZ, [UR14], RZ ;  /* 0x000000ffffff79a7 */ /* 0x000fe2000810040e */
[----:B------:R-:W-:Y:S02]  /*5220*/  @!P1 IMAD.IADD R9, R14, 0x1, -R9 ;  /* 0x000000010e099824 */ /* 0x000fe400078e0a09 */
[----:B------:R-:W-:Y:S02]  /*5230*/  @!P1 IMAD R13, R0, R3, R13 ;  /* 0x00000003000d9224 */ /* 0x000fe400078e020d */
[----:B------:R-:W-:Y:S01]  /*5240*/  @!P1 IMAD R8, R9, R10, R8 ;  /* 0x0000000a09089224 */ /* 0x000fe200078e0208 */
[----:B------:R-:W2:Y:S02]  /*5250*/  SYNCS.PHASECHK.TRANS64.TRYWAIT P5, [UR7+0xb8], R12 ;  /* 0x0000b80cff0075a7 */ /* 0x000ea400080a1107 */
[----:B-12---:R-:W-:Y:S05]  /*5260*/  @!P5 BRA `(.L_x_99) ;  /* 0x0000006000b8d947 */ /* 0x006fea0003800000 */
.L_x_185:
[----:B-1----:R-:W-:Y:S01]  /*5270*/  @!P4 IADD3 R3, P0, PT, R30, 0x580, RZ ;  /* 0x000005801e03c810 */ /* 0x002fe20007f1e0ff */
[----:B------:R-:W-:Y:S01]  /*5280*/  VOTEU.ALL UP1, P4 ;  /* 0x0000000000ff7886 */ /* 0x000fe20002020000 */
[----:B------:R-:W-:Y:S01]  /*5290*/  VOTEU.ALL UP2, P4 ;  /* 0x0000000000ff7886 */ /* 0x000fe20002040000 */
[----:B------:R-:W-:Y:S01]  /*52a0*/  UMOV UR14, 0x0 ;  /* 0x00000000000e7882 */ /* 0x000fe20000000000 */
[----:B------:R-:W-:Y:S01]  /*52b0*/  @!P4 R2UR UR9, R3 ;  /* 0x000000000309c2ca */ /* 0x000fe200000e0000 */
[----:B------:R-:W-:Y:S01]  /*52c0*/  @!P4 IMAD.X R0, RZ, RZ, R31, P0 ;  /* 0x000000ffff00c224 */ /* 0x000fe200000e061f */
[----:B------:R-:W-:Y:S01]  /*52d0*/  @!UP1 UIADD3 UR17, UPT, UPT, UR7, 0x98, URZ ;  /* 0x0000009807119890 */ /* 0x000fe2000fffe0ff */
[----:B------:R-:W-:Y:S01]  /*52e0*/  ISETP.NE.AND P0, PT, R28, 0x2, PT ;  /* 0x000000021c00780c */ /* 0x000fe20003f05270 */
[----:B------:R-:W-:Y:S01]  /*52f0*/  @!UP1 UIADD3 UR18, UPT, UPT, UR42, 0x60, URZ ;  /* 0x000000602a129890 */ /* 0x000fe2000fffe0ff */
[----:B------:R-:W-:Y:S01]  /*5300*/  LOP3.LUT R29, R29, 0x1, RZ, 0x3c, !PT ;  /* 0x000000011d1d7812 */ /* 0x000fe200078e3cff */
[----:B------:R-:W-:Y:S01]  /*5310*/  @!UP1 UIADD3 UR16, UPT, UPT, UR7, 0x6200, URZ ;  /* 0x0000620007109890 */ /* 0x000fe2000fffe0ff */
[----:B------:R-:W-:Y:S01]  /*5320*/  @!P4 R2UR UR8, R0 ;  /* 0x000000000008c2ca */ /* 0x000fe200000e0000 */
[----:B------:R-:W-:Y:S01]  /*5330*/  UMOV UR15, 0x10000000 ;  /* 0x10000000000f7882 */ /* 0x000fe20000000000 */
[----:B------:R-:W-:Y:S01]  /*5340*/  UMOV UR19, UR43 ;  /* 0x0000002b00137c82 */ /* 0x000fe20008000000 */
[----:B------:R-:W-:Y:S01]  /*5350*/  UMOV UR20, UR36 ;  /* 0x0000002400147c82 */ /* 0x000fe20008000000 */
[----:B------:R-:W-:Y:S01]  /*5360*/  @!UP1 UIADD3 UR10, UPT, UPT, UR42, 0xe0, URZ ;  /* 0x000000e02a0a9890 */ /* 0x000fe2000fffe0ff */
[----:B------:R-:W-:Y:S01]  /*5370*/  SEL R0, RZ, 0x1, P0 ;  /* 0x00000001ff007807 */ /* 0x000fe20000000000 */
[----:B------:R-:W-:Y:S01]  /*5380*/  IMAD.U32 R10, RZ, RZ, UR9 ;  /* 0x00000009ff0a7e24 */ /* 0x000fe2000f8e00ff */
[----:B------:R-:W-:Y:S01]  /*5390*/  UMOV UR11, UR43 ;  /* 0x0000002b000b7c82 */ /* 0x000fe20008000000 */
[----:B------:R-:W-:Y:S01]  /*53a0*/  UMOV UR12, UR36 ;  /* 0x00000024000c7c82 */ /* 0x000fe20008000000 */
[----:B------:R-:W-:Y:S01]  /*53b0*/  UMOV UR9, UR17 ;  /* 0x0000001100097c82 */ /* 0x000fe20008000000 */
[----:B------:R-:W-:Y:S01]  /*53c0*/  @P3 R2UR UR36, R26 ;  /* 0x000000001a2432ca */ /* 0x000fe200000e0000 */
[----:B------:R-:W-:Y:S01]  /*53d0*/  IMAD.IADD R114, R8, 0x1, R109 ;  /* 0x0000000108727824 */ /* 0x000fe200078e026d */
[----:B------:R-:W-:Y:S01]  /*53e0*/  @!P4 R2UR UR22, R10 ;  /* 0x000000000a16c2ca */ /* 0x000fe200000e0000 */
[----:B------:R-:W-:Y:S01]  /*53f0*/  IMAD.U32 R11, RZ, RZ, UR8 ;  /* 0x00000008ff0b7e24 */ /* 0x000fe2000f8e00ff */
[----:B------:R-:W-:Y:S01]  /*5400*/  @!UP1 UIADD3 UR8, UPT, UPT, UR7, 0x7200, URZ ;  /* 0x0000720007089890 */ /* 0x000fe2000fffe0ff */
[----:B------:R-:W-:Y:S01]  /*5410*/  LOP3.LUT R27, R27, R0, RZ, 0x3c, !PT ;  /* 0x000000001b1b7212 */ /* 0x000fe200078e3cff */
[----:B------:R-:W-:Y:S01]  /*5420*/  VOTEU.ALL UP1, P4 ;  /* 0x0000000000ff7886 */ /* 0x000fe20002020000 */
[----:B------:R-:W-:Y:S01]  /*5430*/  IMAD.IADD R113, R13, 0x1, R108 ;  /* 0x000000010d717824 */ /* 0x000fe200078e026c */
[----:B------:R-:W-:Y:S02]  /*5440*/  @!P4 R2UR UR23, R11 ;  /* 0x000000000b17c2ca */ /* 0x000fe400000e0000 */
[----:B------:R-:W-:Y:S11]  /*5450*/  SEL R28, R28, RZ, P0 ;  /* 0x000000ff1c1c7207 */ /* 0x000ff60000000000 */
[----:B------:R2:W-:Y:S01]  /*5460*/  @!UP2 UTMALDG.3D [UR16], [UR22], desc[UR14] ;  /* 0x00000e101600a5b4 */ /* 0x0005e20008011000 */
[----:B------:R2:W-:Y:S01]  /*5470*/  @!UP1 UTMALDG.3D [UR8], [UR22], desc[UR14] ;  /* 0x00000e08160095b4 */ /* 0x0005e20008011000 */
[----:B------:R2:W-:Y:S01]  /*5480*/  @!P4 SYNCS.ARRIVE.TRANS64.RED.A0TR RZ, [UR7+0x98], R25 ;  /* 0x00009819ffffc9a7 */ /* 0x0005e20008300407 */
[----:B------:R-:W-:Y:S01]  /*5490*/  UPLOP3.LUT UP1, UPT, UPT, UPT, UPT, 0x80, 0x8 ;  /* 0x000000000008789c */ /* 0x000fe20003f2f070 */
[----:B------:R-:W-:Y:S01]  /*54a0*/  SYNCS.ARRIVE.TRANS64.RED.A1T0 RZ, [UR13], RZ ;  /* 0x000000ffffff79a7 */ /* 0x000fe2000810040d */
[----:B------:R-:W-:Y:S09]  /*54b0*/  @P3 BRA `(.L_x_100) ;  /* 0xfffffff000303947 */ /* 0x000ff2000383ffff */
[----:B------:R-:W-:-:S04]  /*54c0*/  SHF.L.U32 R3, R29, 0x1f, RZ ;  /* 0x0000001f1d037819 */ /* 0x000fc800000006ff */
[----:B------:R-:W1:Y:S02]  /*54d0*/  SYNCS.PHASECHK.TRANS64.TRYWAIT P0, [UR7+0xa0], R3 ;  /* 0x0000a003ff0075a7 */ /* 0x000e640008001107 */
[----:B-1----:R-:W-:Y:S05]  /*54e0*/  @!P0 BRA `(.L_x_101) ;  /* 0x0000006000308947 */ /* 0x002fea0003800000 */
.L_x_187:
[----:B------:R-:W4:Y:S02]  /*54f0*/  SYNCS.PHASECHK.TRANS64.TRYWAIT P0, [UR7+0xa8], R3 ;  /* 0x0000a803ff0075a7 */ /* 0x000f240008001107 */
[----:B----4-:R-:W-:Y:S05]  /*5500*/  @!P0 BRA `(.L_x_102) ;  /* 0x0000006000408947 */ /* 0x010fea0003800000 */
.L_x_189:
[----:B------:R-:W4:Y:S02]  /*5510*/  SYNCS.PHASECHK.TRANS64.TRYWAIT P0, [UR7+0xb0], R3 ;  /* 0x0000b003ff0075a7 */ /* 0x000f240008001107 */
[----:B----4-:R-:W-:Y:S05]  /*5520*/  @!P0 BRA `(.L_x_103) ;  /* 0x0000006000508947 */ /* 0x010fea0003800000 */
.L_x_191:
[----:B-1----:R-:W-:-:S07]  /*5530*/  MOV R0, UR7 ;  /* 0x0000000700007c02 */ /* 0x002fce0008000f00 */
.L_x_104:
[----:B-1----:R-:W-:-:S04]  /*5540*/  SHF.L.U32 R3, R29, 0x1f, RZ ;  /* 0x0000001f1d037819 */ /* 0x002fc800000006ff */
[----:B------:R1:W4:Y:S03]  /*5550*/  SYNCS.PHASECHK.TRANS64.TRYWAIT P0, [R0+URZ+0xb8], R3 ;  /* 0x0000b803000075a7 */ /* 0x00032600080011ff */
[----:B----4-:R-:W-:Y:S05]  /*5560*/  @!P0 NANOSLEEP.SYNCS 0x989680 ;  /* 0x009896800000895d */ /* 0x010fea0003900000 */
[----:B------:R-:W4:Y:S02]  /*5570*/  @!P0 SYNCS.PHASECHK.TRANS64 P0, [R0+URZ+0xb8], R3 ;  /* 0x0000b803000085a7 */ /* 0x000f2400080010ff */
[----:B--2-4-:R-:W-:Y:S05]  /*5580*/  @P0 EXIT ;  /* 0x000000000000094d */ /* 0x014fea0003800000 */
[----:B------:R-:W-:Y:S05]  /*5590*/  BRA `(.L_x_104) ;  /* 0xfffffffc00e87947 */ /* 0x000fea000383ffff */
.L_x_89:
[----:B------:R-:W-:-:S06]  /*55a0*/  UISETP.GE.AND UP1, UPT, UR10, 0x4, UPT ;  /* 0x000000040a00788c */ /* 0x000fcc000bf26270 */
[----:B------:R-:W-:-:S13]  /*55b0*/  PLOP3.LUT P0, PT, PT, PT, UP1, 0x80, 0x8 ;  /* 0x000000000008781c */ /* 0x000fda0003f0f018 */
[----:B------:R-:W-:Y:S05]  /*55c0*/  @!P0 EXIT ;  /* 0x000000000000894d */ /* 0x000fea0003800000 */
[----:B------:R-:W-:Y:S01]  /*55d0*/  BAR.SYNC.DEFER_BLOCKING 0x6, 0xa0 ;  /* 0x0182800000007b1d */ /* 0x000fe20000010000 */
[C---:B------:R-:W-:Y:S01]  /*55e0*/  IMAD.SHL.U32 R0, R131.reuse, 0x20, RZ ;  /* 0x0000002083007824 */ /* 0x040fe200078e00ff */
[C---:B------:R-:W-:Y:S01]  /*55f0*/  LOP3.LUT R133, R131.reuse, 0x60, RZ, 0xc0, !PT ;  /* 0x0000006083857812 */ /* 0x040fe200078ec0ff */
[C---:B------:R-:W-:Y:S01]  /*5600*/  IMAD.SHL.U32 R7, R134.reuse, 0x200000, RZ ;  /* 0x0020000086077824 */ /* 0x040fe200078e00ff */
[C---:B------:R-:W-:Y:S01]  /*5610*/  LOP3.LUT R132, R131.reuse, 0x2, RZ, 0xc0, !PT ;  /* 0x0000000283847812 */ /* 0x040fe200078ec0ff */
[----:B------:R-:W-:Y:S01]  /*5620*/  IMAD.SHL.U32 R9, R134, 0x400, RZ ;  /* 0x0000040086097824 */ /* 0x000fe200078e00ff */
[----:B------:R-:W-:Y:S02]  /*5630*/  UMOV UR41, 0x400 ;  /* 0x0000040000297882 */ /* 0x000fe40000000000 */
[----:B------:R-:W1:Y:S01]  /*5640*/  LDC R117, c[0x0][0x370] ;  /* 0x0000dc00ff757b82 */ /* 0x000e620000000800 */
[----:B------:R-:W-:Y:S01]  /*5650*/  ULEA UR41, UR37, UR41, 0x18 ;  /* 0x0000002925297291 */ /* 0x000fe2000f8ec0ff */
[C---:B------:R-:W-:Y:S01]  /*5660*/  IMAD.SHL.U32 R5, R131.reuse, 0x4, RZ ;  /* 0x0000000483057824 */ /* 0x040fe200078e00ff */
[C---:B------:R-:W-:Y:S01]  /*5670*/  LOP3.LUT R130, R0.reuse, 0xb20, RZ, 0xc0, !PT ;  /* 0x00000b2000827812 */ /* 0x040fe200078ec0ff */
[----:B------:R-:W-:Y:S01]  /*5680*/  IMAD.U32 R70, R131, 0x10000, RZ ;  /* 0x0001000083467824 */ /* 0x000fe200078e00ff */
[----:B------:R-:W-:Y:S01]  /*5690*/  LOP3.LUT R0, R0, 0xc0, RZ, 0xc0, !PT ;  /* 0x000000c000007812 */ /* 0x000fe200078ec0ff */
[----:B------:R-:W-:Y:S01]  /*56a0*/  UIADD3 UR40, UPT, UPT, UR41, 0x200, URZ ;  /* 0x0000020029287890 */ /* 0x000fe2000fffe0ff */
[----:B------:R-:W-:Y:S01]  /*56b0*/  LOP3.LUT R7, R7, 0x200000, RZ, 0xc0, !PT ;  /* 0x0020000007077812 */ /* 0x000fe200078ec0ff */
[----:B------:R-:W2:Y:S01]  /*56c0*/  LDC R118, c[0x0][0x374] ;  /* 0x0000dd00ff767b82 */ /* 0x000ea20000000800 */
[----:B------:R-:W-:Y:S01]  /*56d0*/  LOP3.LUT R130, R130, 0x400, R9, 0xf8, !PT ;  /* 0x0000040082827812 */ /* 0x000fe200078ef809 */
[----:B------:R-:W-:Y:S01]  /*56e0*/  IMAD.MOV.U32 R67, RZ, RZ, RZ ;  /* 0x000000ffff437224 */ /* 0x000fe200078e00ff */
[----:B------:R-:W-:Y:S01]  /*56f0*/  LOP3.LUT R5, R0, 0x18, R5, 0xf8, !PT ;  /* 0x0000001800057812 */ /* 0x000fe200078ef805 */
[----:B------:R-:W-:Y:S01]  /*5700*/  IMAD.MOV.U32 R128, RZ, RZ, RZ ;  /* 0x000000ffff807224 */ /* 0x000fe200078e00ff */
[----:B------:R-:W-:Y:S01]  /*5710*/  LOP3.LUT R70, R7, 0x400000, R70, 0xf8, !PT ;  /* 0x0040000007467812 */ /* 0x000fe200078ef846 */
[----:B------:R-:W-:Y:S01]  /*5720*/  IMAD.MOV.U32 R115, RZ, RZ, RZ ;  /* 0x000000ffff737224 */ /* 0x000fe200078e00ff */
[----:B------:R-:W-:-:S02]  /*5730*/  LOP3.LUT R130, R130, R5, RZ, 0xfc, !PT ;  /* 0x0000000582827212 */ /* 0x000fc400078efcff */
[----:B------:R-:W-:Y:S01]  /*5740*/  CS2R R126, SRZ ;  /* 0x00000000007e7805 */ /* 0x000fe2000001ff00 */
[----:B------:R-:W3:Y:S01]  /*5750*/  LDS R3, [UR41+0x180] ;  /* 0x00018029ff037984 */ /* 0x000ee20008000800 */
[----:B------:R-:W-:Y:S01]  /*5760*/  LOP3.LUT R131, R131, 0x4, RZ, 0xc0, !PT ;  /* 0x0000000483837812 */ /* 0x000fe200078ec0ff */
[----:B------:R-:W4:Y:S01]  /*5770*/  LDCU.64 UR46, c[0x0][0x348] ;  /* 0x00006900ff2e77ac */ /* 0x000f220008000a00 */
[----:B------:R-:W-:Y:S02]  /*5780*/  LEA R130, R130, UR40, 0x1 ;  /* 0x0000002882827c11 */ /* 0x000fe4000f8e08ff */
[----:B------:R-:W-:Y:S01]  /*5790*/  IADD3 R129, PT, PT, -R131, 0x2, RZ ;  /* 0x0000000283817810 */ /* 0x000fe20007ffe1ff */
[----:B------:R-:W-:Y:S01]  /*57a0*/  UMOV UR44, 0x1 ;  /* 0x00000001002c7882 */ /* 0x000fe20000000000 */
[----:B------:R-:W-:Y:S01]  /*57b0*/  UMOV UR43, URZ ;  /* 0x000000ff002b7c82 */ /* 0x000fe20008000000 */
[----:B------:R-:W-:Y:S01]  /*57c0*/  UMOV UR42, URZ ;  /* 0x000000ff002a7c82 */ /* 0x000fe20008000000 */
[----:B-1234-:R-:W-:-:S07]  /*57d0*/  IMAD.IADD R70, R3, 0x1, R70 ;  /* 0x0000000103467824 */ /* 0x01efce00078e0246 */
.L_x_133:
[----:B------:R-:W-:Y:S02]  /*57e0*/  LEA R0, R115, UR41, 0x3 ;  /* 0x0000002973007c11 */ /* 0x000fe4000f8e18ff */
[----:B------:R-:W-:Y:S02]  /*57f0*/  SHF.L.U32 R3, R127, 0x1f, RZ ;  /* 0x0000001f7f037819 */ /* 0x000fe400000006ff */
[----:B------:R-:W-:Y:S02]  /*5800*/  LEA R104, R115, UR41, 0x4 ;  /* 0x0000002973687c11 */ /* 0x000fe4000f8e20ff */
[----:B-1----:R-:W1:Y:S02]  /*5810*/  SYNCS.PHASECHK.TRANS64.TRYWAIT P0, [R0+URZ+0xd0], R3 ;  /* 0x0000d003000075a7 */ /* 0x002e6400080011ff */
[----:B-1----:R-:W-:Y:S05]  /*5820*/  @!P0 BRA `(.L_x_105) ;  /* 0x0000005c00a88947 */ /* 0x002fea0003800000 */
.L_x_192:
        /* <DEDUP_REMOVED lines=11> */
[----:B--2---:R-:W-:-:S04]  /*58e0*/  LOP3.LUT P3, RZ, R106, 0x1, RZ, 0xc0, !PT ;  /* 0x000000016aff7812 */ /* 0x004fc8000786c0ff */
[----:B------:R-:W-:-:S09]  /*58f0*/  P2R R136, PR, RZ, 0x8 ;  /* 0x00000008ff887803 */ /* 0x000fd20000000000 */
[----:B------:R-:W-:Y:S02]  /*5900*/  @P3 MOV R123, R104 ;  /* 0x00000068007b3202 */ /* 0x000fe40000000f00 */
[----:B------:R-:W-:Y:S01]  /*5910*/  @P3 LOP3.LUT R124, R105, 0xffff, RZ, 0xc0, !PT ;  /* 0x0000ffff697c3812 */ /* 0x000fe200078ec0ff */
[----:B-1----:R-:W-:Y:S06]  /*5920*/  @!P0 BRA `(.L_x_106) ;  /* 0x0000000000b88947 */ /* 0x002fec0003800000 */
[----:B------:R-:W1:Y:S01]  /*5930*/  LDC.64 R4, c[0x0][0xb18] ;  /* 0x0002c600ff047b82 */ /* 0x000e620000000a00 */
[----:B------:R-:W-:-:S07]  /*5940*/  ISETP.NE.AND P0, PT, R66, 0x1, PT ;  /* 0x000000014200780c */ /* 0x000fce0003f05270 */
[----:B------:R-:W2:Y:S08]  /*5950*/  LDC.64 R6, c[0x0][0xb10] ;  /* 0x0002c400ff067b82 */ /* 0x000eb00000000a00 */
[----:B------:R-:W3:Y:S08]  /*5960*/  LDC R0, c[0x0][0xb20] ;  /* 0x0002c800ff007b82 */ /* 0x000ef00000000800 */
[----:B------:R-:W4:Y:S01]  /*5970*/  LDC R8, c[0x0][0xb0c] ;  /* 0x0002c300ff087b82 */ /* 0x000f220000000800 */
[----:B-1----:R-:W-:Y:S01]  /*5980*/  IMAD.HI.U32 R9, R118, R5, RZ ;  /* 0x0000000576097227 */ /* 0x002fe200078e00ff */
[----:B------:R-:W-:-:S03]  /*5990*/  ISETP.NE.AND P1, PT, R4, 0x1, PT ;  /* 0x000000010400780c */ /* 0x000fc60003f25270 */
[----:B------:R-:W-:-:S03]  /*59a0*/  IMAD.HI.U32 R5, R124, R5, RZ ;  /* 0x000000057c057227 */ /* 0x000fc600078e00ff */
[----:B------:R-:W1:Y:S01]  /*59b0*/  LDC.64 R2, c[0x0][0xb28] ;  /* 0x0002ca00ff027b82 */ /* 0x000e620000000a00 */
[----:B--2---:R-:W-:-:S04]  /*59c0*/  IMAD.HI.U32 R10, R117, R6, RZ ;  /* 0x00000006750a7227 */ /* 0x004fc800078e00ff */
[----:B------:R-:W-:Y:S01]  /*59d0*/  IMAD.HI.U32 R12, R123, R6, RZ ;  /* 0x000000067b0c7227 */ /* 0x000fe200078e00ff */
[----:B------:R-:W-:Y:S02]  /*59e0*/  SHF.R.U32.HI R10, RZ, R7, R10 ;  /* 0x00000007ff0a7219 */ /* 0x000fe4000001160a */
[-C--:B---3--:R-:W-:Y:S02]  /*59f0*/  SHF.R.U32.HI R9, RZ, R0.reuse, R9 ;  /* 0x00000000ff097219 */ /* 0x088fe40000011609 */
[----:B------:R-:W-:Y:S02]  /*5a00*/  SHF.R.U32.HI R5, RZ, R0, R5 ;  /* 0x00000000ff057219 */ /* 0x000fe40000011605 */
[----:B------:R-:W-:Y:S02]  /*5a10*/  SEL R9, R118, R9, !P1 ;  /* 0x0000000976097207 */ /* 0x000fe40004800000 */
[----:B------:R-:W-:Y:S02]  /*5a20*/  SHF.R.U32.HI R12, RZ, R7, R12 ;  /* 0x00000007ff0c7219 */ /* 0x000fe4000001160c */
[----:B----4-:R-:W-:-:S02]  /*5a30*/  ISETP.NE.AND P2, PT, R8, 0x1, PT ;  /* 0x000000010800780c */ /* 0x010fc40003f45270 */
[----:B------:R-:W-:Y:S02]  /*5a40*/  SEL R5, R124, R5, !P1 ;  /* 0x000000057c057207 */ /* 0x000fe40004800000 */
[----:B------:R-:W-:Y:S02]  /*5a50*/  SEL R11, R117, R10, !P2 ;  /* 0x0000000a750b7207 */ /* 0x000fe40005000000 */
[----:B------:R-:W-:Y:S01]  /*5a60*/  SEL R7, R123, R12, !P2 ;  /* 0x0000000c7b077207 */ /* 0x000fe20005000000 */
[----:B-1----:R-:W-:-:S04]  /*5a70*/  IMAD.HI.U32 R10, R9, R2, RZ ;  /* 0x00000002090a7227 */ /* 0x002fc800078e00ff */
        /* <DEDUP_REMOVED lines=25> */
.L_x_106:
[----:B------:R-:W1:Y:S02]  /*5c10*/  LDCU UR4, c[0x0][0xb30] ;  /* 0x00016600ff0477ac */ /* 0x000e640008000800 */
[----:B-1----:R-:W-:-:S09]  /*5c20*/  UISETP.NE.AND UP0, UPT, UR4, 0x1, UPT ;  /* 0x000000010400788c */ /* 0x002fd2000bf05270 */
[----:B------:R-:W-:Y:S05]  /*5c30*/  BRA.U UP0, `(.L_x_107) ;  /* 0x0000000100407547 */ /* 0x000fea000b800000 */
[----:B------:R-:W1:Y:S08]  /*5c40*/  LDC.64 R2, c[0x0][0xb18] ;  /* 0x0002c600ff027b82 */ /* 0x000e700000000a00 */
[----:B------:R-:W2:Y:S08]  /*5c50*/  LDC.64 R4, c[0x0][0xb10] ;  /* 0x0002c400ff047b82 */ /* 0x000eb00000000a00 */
[----:B------:R-:W3:Y:S08]  /*5c60*/  LDC R0, c[0x0][0xb20] ;  /* 0x0002c800ff007b82 */ /* 0x000ef00000000800 */
[----:B------:R-:W4:Y:S01]  /*5c70*/  LDC R6, c[0x0][0xb0c] ;  /* 0x0002c300ff067b82 */ /* 0x000f220000000800 */
[----:B-1----:R-:W-:Y:S01]  /*5c80*/  IMAD.HI.U32 R3, R124, R3, RZ ;  /* 0x000000037c037227 */ /* 0x002fe200078e00ff */
[----:B------:R-:W-:-:S03]  /*5c90*/  ISETP.NE.AND P0, PT, R2, 0x1, PT ;  /* 0x000000010200780c */ /* 0x000fc60003f05270 */
[----:B--2---:R-:W-:-:S05]  /*5ca0*/  IMAD.HI.U32 R4, R123, R4, RZ ;  /* 0x000000047b047227 */ /* 0x004fca00078e00ff */
[----:B------:R-:W-:Y:S02]  /*5cb0*/  SHF.R.U32.HI R4, RZ, R5, R4 ;  /* 0x00000005ff047219 */ /* 0x000fe40000011604 */
        /* <DEDUP_REMOVED lines=8> */
.L_x_107:
[----:B------:R-:W-:Y:S01]  /*5d40*/  ULOP3.LUT UP0, URZ, UR40, 0x1b0, URZ, 0xc0, !UPT ;  /* 0x000001b028ff7892 */ /* 0x000fe2000f80c0ff */
[----:B------:R-:W-:Y:S02]  /*5d50*/  IADD3 R115, PT, PT, R115, 0x1, RZ ;  /* 0x0000000173737810 */ /* 0x000fe40007ffe0ff */
[----:B------:R-:W-:-:S06]  /*5d60*/  @P3 SHF.R.U32.HI R125, RZ, 0x10, R105 ;  /* 0x00000010ff7d3819 */ /* 0x000fcc0000011669 */
[----:B------:R-:W-:Y:S05]  /*5d70*/  BRA.U !UP0, `(.L_x_108) ;  /* 0x00000001087c7547 */ /* 0x000fea000b800000 */
[----:B------:R-:W-:Y:S01]  /*5d80*/  MOV R2, 0x0 ;  /* 0x0000000000027802 */ /* 0x000fe20000000f00 */
[----:B------:R-:W1:Y:S01]  /*5d90*/  LDCU.64 UR8, c[0x4][0x80] ;  /* 0x01001000ff0877ac */ /* 0x000e620008000a00 */
[----:B------:R-:W-:Y:S02]  /*5da0*/  HFMA2 R12, -RZ, RZ, 0, 5.9604644775390625e-08 ;  /* 0x00000001ff0c7431 */ /* 0x000fe400000001ff */
[----:B------:R-:W-:Y:S01]  /*5db0*/  IMAD.MOV.U32 R8, RZ, RZ, 0x70 ;  /* 0x00000070ff087424 */ /* 0x000fe200078e00ff */
[----:B------:R2:W3:Y:S01]  /*5dc0*/  LDC.64 R14, c[0x4][R2] ;  /* 0x01000000020e7b82 */ /* 0x0004e20000000a00 */
[----:B------:R-:W4:Y:S01]  /*5dd0*/  LDCU.64 UR6, c[0x4][0x88] ;  /* 0x01001100ff0677ac */ /* 0x000f220008000a00 */
[----:B------:R-:W-:Y:S01]  /*5de0*/  IMAD.MOV.U32 R13, RZ, RZ, RZ ;  /* 0x000000ffff0d7224 */ /* 0x000fe200078e00ff */
[----:B------:R-:W2:Y:S01]  /*5df0*/  LDCU.64 UR4, c[0x4][0x8] ;  /* 0x01000100ff0477ac */ /* 0x000ea20008000a00 */
[----:B-1----:R-:W-:Y:S01]  /*5e00*/  IMAD.U32 R4, RZ, RZ, UR8 ;  /* 0x00000008ff047e24 */ /* 0x002fe2000f8e00ff */
[----:B------:R-:W-:Y:S01]  /*5e10*/  MOV R5, UR9 ;  /* 0x0000000900057c02 */ /* 0x000fe20008000f00 */
[----:B----4-:R-:W-:Y:S01]  /*5e20*/  IMAD.U32 R6, RZ, RZ, UR6 ;  /* 0x00000006ff067e24 */ /* 0x010fe2000f8e00ff */
[----:B------:R-:W-:Y:S01]  /*5e30*/  MOV R7, UR7 ;  /* 0x0000000700077c02 */ /* 0x000fe20008000f00 */
[----:B--2---:R-:W-:Y:S01]  /*5e40*/  IMAD.U32 R10, RZ, RZ, UR4 ;  /* 0x00000004ff0a7e24 */ /* 0x004fe2000f8e00ff */
[----:B------:R-:W-:-:S02]  /*5e50*/  MOV R11, UR5 ;  /* 0x00000005000b7c02 */ /* 0x000fc40008000f00 */
[----:B------:R-:W-:-:S07]  /*5e60*/  LEPC R20, `(.L_x_109) ;  /* 0x000000001014794e */ /* 0x000fce0000000000 */
[----:B---3-5:R-:W-:Y:S05]  /*5e70*/  CALL.ABS.NOINC R14 ;  /* 0x000000000e007343 */ /* 0x028fea0003c00000 */
.L_x_109:
[----:B------:R-:W1:Y:S01]  /*5e80*/  LDC.64 R2, c[0x4][R2] ;  /* 0x0100000002027b82 */ /* 0x000e620000000a00 */
[----:B------:R-:W2:Y:S01]  /*5e90*/  LDCU.64 UR8, c[0x4][0x80] ;  /* 0x01001000ff0877ac */ /* 0x000ea20008000a00 */
[----:B------:R-:W-:Y:S02]  /*5ea0*/  HFMA2 R12, -RZ, RZ, 0, 5.9604644775390625e-08 ;  /* 0x00000001ff0c7431 */ /* 0x000fe400000001ff */
[----:B------:R-:W-:Y:S01]  /*5eb0*/  IMAD.MOV.U32 R8, RZ, RZ, 0x70 ;  /* 0x00000070ff087424 */ /* 0x000fe200078e00ff */
[----:B------:R-:W3:Y:S01]  /*5ec0*/  LDCU.64 UR6, c[0x4][0x88] ;  /* 0x01001100ff0677ac */ /* 0x000ee20008000a00 */
[----:B------:R-:W-:Y:S01]  /*5ed0*/  IMAD.MOV.U32 R13, RZ, RZ, RZ ;  /* 0x000000ffff0d7224 */ /* 0x000fe200078e00ff */
[----:B------:R-:W4:Y:S01]  /*5ee0*/  LDCU.64 UR4, c[0x4][0x8] ;  /* 0x01000100ff0477ac */ /* 0x000f220008000a00 */
[----:B--2---:R-:W-:Y:S02]  /*5ef0*/  MOV R4, UR8 ;  /* 0x0000000800047c02 */ /* 0x004fe40008000f00 */
[----:B------:R-:W-:Y:S01]  /*5f00*/  MOV R5, UR9 ;  /* 0x0000000900057c02 */ /* 0x000fe20008000f00 */
[----:B---3--:R-:W-:Y:S01]  /*5f10*/  IMAD.U32 R6, RZ, RZ, UR6 ;  /* 0x00000006ff067e24 */ /* 0x008fe2000f8e00ff */
[----:B------:R-:W-:Y:S01]  /*5f20*/  MOV R7, UR7 ;  /* 0x0000000700077c02 */ /* 0x000fe20008000f00 */
[----:B----4-:R-:W-:Y:S01]  /*5f30*/  IMAD.U32 R10, RZ, RZ, UR4 ;  /* 0x00000004ff0a7e24 */ /* 0x010fe2000f8e00ff */
[----:B------:R-:W-:-:S02]  /*5f40*/  MOV R11, UR5 ;  /* 0x00000005000b7c02 */ /* 0x000fc40008000f00 */
[----:B------:R-:W-:-:S07]  /*5f50*/  LEPC R20, `(.L_x_108) ;  /* 0x000000001014794e */ /* 0x000fce0000000000 */
[----:B-1----:R-:W-:Y:S05]  /*5f60*/  CALL.ABS.NOINC R2 ;  /* 0x0000000002007343 */ /* 0x002fea0003c00000 */
.L_x_108:
[----:B------:R-:W1:Y:S01]  /*5f70*/  LDC.64 R2, c[0x0][0x890] ;  /* 0x00022400ff027b82 */ /* 0x000e620000000a00 */
[----:B------:R-:W-:-:S06]  /*5f80*/  ULOP3.LUT UR4, UR44, 0x1, URZ, 0x3c, !UPT ;  /* 0x000000012c047892 */ /* 0x000fcc000f8e3cff */
[----:B------:R-:W-:Y:S01]  /*5f90*/  IMAD.U32 R122, RZ, RZ, UR4 ;  /* 0x00000004ff7a7e24 */ /* 0x000fe2000f8e00ff */
[----:B-1----:R-:W-:-:S04]  /*5fa0*/  ISETP.NE.U32.AND P4, PT, R2, RZ, PT ;  /* 0x000000ff0200720c */ /* 0x002fc80003f85070 */
[----:B------:R-:W-:-:S13]  /*5fb0*/  ISETP.NE.AND.EX P4, PT, R3, RZ, PT, P4 ;  /* 0x000000ff0300720c */ /* 0x000fda0003f85340 */
[----:B------:R-:W-:Y:S05]  /*5fc0*/  @!P4 BRA `(.L_x_110) ;  /* 0x000000000034c947 */ /* 0x000fea0003800000 */
[----:B------:R-:W1:Y:S02]  /*5fd0*/  LDCU.64 UR4, c[0x0][0x888] ;  /* 0x00011100ff0477ac */ /* 0x000e640008000a00 */
[----:B-1----:R-:W-:-:S04]  /*5fe0*/  UISETP.NE.U32.AND UP0, UPT, UR4, URZ, UPT ;  /* 0x000000ff0400728c */ /* 0x002fc8000bf05070 */
[----:B------:R-:W-:-:S09]  /*5ff0*/  UISETP.NE.AND.EX UP0, UPT, UR5, URZ, UPT, UP0 ;  /* 0x000000ff0500728c */ /* 0x000fd2000bf05300 */
[----:B------:R-:W-:Y:S05]  /*6000*/  BRA.U !UP0, `(.L_x_111) ;  /* 0x0000000108187547 */ /* 0x000fea000b800000 */
[----:B------:R-:W1:Y:S01]  /*6010*/  LDC.64 R4, c[0x0][0x888] ;  /* 0x00022200ff047b82 */ /* 0x000e620000000a00 */
[----:B------:R-:W-:-:S04]  /*6020*/  IMAD R0, R2, UR36, RZ ;  /* 0x0000002402007c24 */ /* 0x000fc8000f8e02ff */
[----:B-1----:R-:W-:-:S05]  /*6030*/  IMAD.WIDE R4, R0, 0x4, R4 ;  /* 0x0000000400047825 */ /* 0x002fca00078e0204 */
[----:B-----5:R1:W5:Y:S01]  /*6040*/  LDG.E R83, desc[UR38][R4.64] ;  /* 0x0000002604537981 */ /* 0x020362000c1e1900 */
[----:B------:R-:W-:Y:S01]  /*6050*/  MOV R110, 0x1 ;  /* 0x00000001006e7802 */ /* 0x000fe20000000f00 */
[----:B------:R-:W-:Y:S06]  /*6060*/  BRA `(.L_x_110) ;  /* 0x00000000000c7947 */ /* 0x000fec0003800000 */
.L_x_111:
[----:B------:R-:W1:Y:S01]  /*6070*/  LDCU UR4, c[0x0][0x880] ;  /* 0x00011000ff0477ac */ /* 0x000e620008000800 */
[----:B------:R-:W-:Y:S01]  /*6080*/  HFMA2 R110, -RZ, RZ, 0, 5.9604644775390625e-08 ;  /* 0x00000001ff6e7431 */ /* 0x000fe200000001ff */
[----:B-1---5:R-:W-:Y:S02]  /*6090*/  MOV R83, UR4 ;  /* 0x0000000400537c02 */ /* 0x022fe40008000f00 */
.L_x_110:
[----:B-1----:R-:W1:Y:S02]  /*60a0*/  LDC.64 R4, c[0x0][0x8b0] ;  /* 0x00022c00ff047b82 */ /* 0x002e640000000a00 */
        /* <DEDUP_REMOVED lines=11> */
[----:B------:R-:W-:Y:S05]  /*6160*/  BRA `(.L_x_112) ;  /* 0x0000000000087947 */ /* 0x000fea0003800000 */
.L_x_113:
[----:B------:R-:W1:Y:S02]  /*6170*/  LDCU UR4, c[0x0][0x8a0] ;  /* 0x00011400ff0477ac */ /* 0x000e640008000800 */
[----:B-1---5:R-:W-:Y:S02]  /*6180*/  MOV R69, UR4 ;  /* 0x0000000400457c02 */ /* 0x022fe40008000f00 */
.L_x_112:
[----:B------:R-:W-:Y:S01]  /*6190*/  UISETP.NE.AND UP0, UPT, UR45, URZ, UPT ;  /* 0x000000ff2d00728c */ /* 0x000fe2000bf05270 */
[----:B------:R-:W-:-:S04]  /*61a0*/  PLOP3.LUT P0, PT, PT, PT, PT, 0x8, 0x80 ;  /* 0x000000000080781c */ /* 0x000fc80003f0e170 */
[----:B------:R-:W-:-:S04]  /*61b0*/  P2R R137, PR, RZ, 0x1 ;  /* 0x00000001ff897803 */ /* 0x000fc80000000000 */
[----:B------:R-:W-:Y:S05]  /*61c0*/  BRA.U !UP0, `(.L_x_114) ;  /* 0x00000001083c7547 */ /* 0x000fea000b800000 */
[----:B------:R-:W-:-:S04]  /*61d0*/  ISETP.NE.U32.AND P0, PT, R2, RZ, PT ;  /* 0x000000ff0200720c */ /* 0x000fc80003f05070 */
[----:B------:R-:W-:-:S13]  /*61e0*/  ISETP.NE.AND.EX P0, PT, R3, RZ, PT, P0 ;  /* 0x000000ff0300720c */ /* 0x000fda0003f05300 */
[----:B-----5:R-:W-:-:S04]  /*61f0*/  @!P0 FSETP.EQ.AND P1, PT, R83, RZ, PT ;  /* 0x000000ff5300820b */ /* 0x020fc80003f22000 */
[----:B------:R-:W-:Y:S01]  /*6200*/  P2R R137, PR, RZ, 0x2 ;  /* 0x00000002ff897803 */ /* 0x000fe20000000000 */
[----:B------:R-:W-:Y:S08]  /*6210*/  @!P0 BRA `(.L_x_114) ;  /* 0x0000000000288947 */ /* 0x000ff00003800000 */
[----:B------:R-:W2:Y:S01]  /*6220*/  LDCU.64 UR4, c[0x0][0x888] ;  /* 0x00011100ff0477ac */ /* 0x000ea20008000a00 */
[----:B------:R-:W-:Y:S02]  /*6230*/  LOP3.LUT P1, RZ, R110, 0xff, RZ, 0xc0, !PT ;  /* 0x000000ff6eff7812 */ /* 0x000fe4000782c0ff */
[----:B------:R-:W-:-:S04]  /*6240*/  FSETP.NEU.AND P0, PT, R83, RZ, PT ;  /* 0x000000ff5300720b */ /* 0x000fc80003f0d000 */
[----:B------:R-:W-:Y:S02]  /*6250*/  SEL R0, RZ, 0xffffffff, P0 ;  /* 0xffffffffff007807 */ /* 0x000fe40000000000 */
[----:B--2---:R-:W-:-:S04]  /*6260*/  ISETP.NE.U32.AND P2, PT, RZ, UR4, PT ;  /* 0x00000004ff007c0c */ /* 0x004fc8000bf45070 */
[----:B------:R-:W-:-:S04]  /*6270*/  ISETP.NE.AND.EX P2, PT, RZ, UR5, PT, P2 ;  /* 0x00000005ff007c0c */ /* 0x000fc8000bf45320 */
[----:B------:R-:W-:-:S04]  /*6280*/  @!P1 SEL R0, RZ, 0xffffffff, P2 ;  /* 0xffffffffff009807 */ /* 0x000fc80001000000 */
[----:B------:R-:W-:-:S04]  /*6290*/  LOP3.LUT R0, R0, 0x1, RZ, 0xc0, !PT ;  /* 0x0000000100007812 */ /* 0x000fc800078ec0ff */
[----:B------:R-:W-:-:S04]  /*62a0*/  ISETP.EQ.U32.AND P0, PT, R0, 0x1, PT ;  /* 0x000000010000780c */ /* 0x000fc80003f02070 */
[----:B------:R-:W-:-:S09]  /*62b0*/  P2R R137, PR, RZ, 0x1 ;  /* 0x00000001ff897803 */ /* 0x000fd20000000000 */
.L_x_114:
[----:B------:R-:W-:Y:S01]  /*62c0*/  ISETP.NE.AND P5, PT, R137, RZ, PT ;  /* 0x000000ff8900720c */ /* 0x000fe20003fa5270 */
[----:B------:R-:W-:Y:S01]  /*62d0*/  IMAD.MOV.U32 R121, RZ, RZ, 0x1 ;  /* 0x00000001ff797424 */ /* 0x000fe200078e00ff */
[----:B-1----:R-:W-:Y:S01]  /*62e0*/  LEA R5, R67, UR41, 0x3 ;  /* 0x0000002943057c11 */ /* 0x002fe2000f8e18ff */
[----:B------:R-:W-:Y:S01]  /*62f0*/  IMAD.SHL.U32 R113, R113, 0x40, RZ ;  /* 0x0000004071717824 */ /* 0x000fe200078e00ff */
[----:B------:R-:W-:Y:S01]  /*6300*/  SHF.L.U32 R2, R128, 0x1f, RZ ;  /* 0x0000001f80027819 */ /* 0x000fe200000006ff */
[----:B------:R-:W-:Y:S01]  /*6310*/  IMAD.SHL.U32 R114, R114, 0x100, RZ ;  /* 0x0000010072727824 */ /* 0x000fe200078e00ff */
[----:B-----5:R-:W-:Y:S01]  /*6320*/  FSETP.NEU.AND P3, PT, R83, RZ, PT ;  /* 0x000000ff5300720b */ /* 0x020fe20003f6d000 */
[----:B------:R-:W-:Y:S01]  /*6330*/  IMAD R68, R67, 0x80, R70 ;  /* 0x0000008043447824 */ /* 0x000fe200078e0246 */
[----:B------:R-:W-:Y:S01]  /*6340*/  CS2R R102, SRZ ;  /* 0x0000000000667805 */ /* 0x000fe2000001ff00 */
[----:B------:R-:W-:Y:S01]  /*6350*/  IMAD.MOV.U32 R65, RZ, RZ, RZ ;  /* 0x000000ffff417224 */ /* 0x000fe200078e00ff */
[----:B------:R-:W-:Y:S01]  /*6360*/  SEL R0, RZ, 0xffffffff, P3 ;  /* 0xffffffffff007807 */ /* 0x000fe20001800000 */
[----:B------:R-:W-:Y:S01]  /*6370*/  IMAD.U32 R120, RZ, RZ, UR42 ;  /* 0x0000002aff787e24 */ /* 0x000fe2000f8e00ff */
[----:B------:R-:W-:Y:S01]  /*6380*/  CS2R R100, SRZ ;  /* 0x0000000000647805 */ /* 0x000fe2000001ff00 */
[----:B------:R-:W-:Y:S01]  /*6390*/  VOTEU.ALL UP0, P5 ;  /* 0x0000000000ff7886 */ /* 0x000fe20002800000 */
[----:B------:R-:W-:Y:S01]  /*63a0*/  @!P5 SHF.L.U32 R4, R122, 0x1f, RZ ;  /* 0x0000001f7a04d819 */ /* 0x000fe200000006ff */
[----:B------:R-:W-:Y:S01]  /*63b0*/  IMAD.U32 R119, RZ, RZ, UR43 ;  /* 0x0000002bff777e24 */ /* 0x000fe2000f8e00ff */
[----:B------:R-:W-:-:S02]  /*63c0*/  CS2R R98, SRZ ;  /* 0x0000000000627805 */ /* 0x000fc4000001ff00 */
[----:B------:R-:W-:Y:S01]  /*63d0*/  CS2R R96, SRZ ;  /* 0x0000000000607805 */ /* 0x000fe2000001ff00 */
[----:B------:R-:W-:Y:S01]  /*63e0*/  @!UP0 ULEA UR4, UR43, UR41, 0x3 ;  /* 0x000000292b048291 */ /* 0x000fe2000f8e18ff */
[----:B------:R-:W-:Y:S02]  /*63f0*/  CS2R R94, SRZ ;  /* 0x00000000005e7805 */ /* 0x000fe4000001ff00 */
[----:B------:R-:W-:Y:S02]  /*6400*/  CS2R R92, SRZ ;  /* 0x00000000005c7805 */ /* 0x000fe4000001ff00 */
[----:B------:R-:W-:Y:S02]  /*6410*/  CS2R R90, SRZ ;  /* 0x00000000005a7805 */ /* 0x000fe4000001ff00 */
[----:B------:R-:W-:Y:S02]  /*6420*/  CS2R R88, SRZ ;  /* 0x0000000000587805 */ /* 0x000fe4000001ff00 */
[----:B------:R-:W1:Y:S02]  /*6430*/  @!P5 SYNCS.PHASECHK.TRANS64.TRYWAIT P1, [UR4+0x80], R4 ;  /* 0x00008004ff00d5a7 */ /* 0x000e640008021104 */
[----:B------:R-:W2:Y:S01]  /*6440*/  LDCU.64 UR4, c[0x0][0x888] ;  /* 0x00011100ff0477ac */ /* 0x000ea20008000a00 */
[----:B------:R-:W3:Y:S01]  /*6450*/  SYNCS.PHASECHK.TRANS64.TRYWAIT P0, [R5+URZ+0xf0], R2 ;  /* 0x0000f002050075a7 */ /* 0x000ee200080011ff */
[----:B--2---:R-:W-:-:S04]  /*6460*/  ISETP.NE.U32.AND P2, PT, RZ, UR4, PT ;  /* 0x00000004ff007c0c */ /* 0x004fc8000bf45070 */
[----:B------:R-:W-:-:S04]  /*6470*/  ISETP.NE.AND.EX P2, PT, RZ, UR5, PT, P2 ;  /* 0x00000005ff007c0c */ /* 0x000fc8000bf45320 */
[----:B------:R-:W-:Y:S02]  /*6480*/  SEL R3, RZ, 0xffffffff, P2 ;  /* 0xffffffffff037807 */ /* 0x000fe40001000000 */
[----:B------:R-:W-:-:S04]  /*6490*/  LOP3.LUT P2, R112, R110, 0xff, RZ, 0xc0, !PT ;  /* 0x000000ff6e707812 */ /* 0x000fc8000784c0ff */
[----:B------:R-:W-:-:S04]  /*64a0*/  @P4 SEL R0, R3, R0, !P2 ;  /* 0x0000000003004207 */ /* 0x000fc80005000000 */
[----:B------:R-:W-:-:S04]  /*64b0*/  LOP3.LUT R0, R0, 0x1, RZ, 0xc0, !PT ;  /* 0x0000000100007812 */ /* 0x000fc800078ec0ff */
[----:B------:R-:W-:-:S04]  /*64c0*/  ISETP.NE.U32.AND P2, PT, R0, 0x1, PT ;  /* 0x000000010000780c */ /* 0x000fc80003f45070 */
[----:B------:R-:W-:Y:S02]  /*64d0*/  P2R R135, PR, RZ, 0x4 ;  /* 0x00000004ff877803 */ /* 0x000fe40000000000 */
[----:B-1----:R-:W-:Y:S02]  /*64e0*/  @!P5 SEL R121, RZ, 0x1, !P1 ;  /* 0x00000001ff79d807 */ /* 0x002fe40004800000 */
[----:B---3--:R-:W-:-:S07]  /*64f0*/  SEL R116, RZ, 0x1, !P0 ;  /* 0x00000001ff747807 */ /* 0x008fce0004000000 */
.L_x_132:
[----:B------:R-:W-:Y:S01]  /*6500*/  ISETP.NE.AND P0, PT, R137, RZ, PT ;  /* 0x000000ff8900720c */ /* 0x000fe20003f05270 */
[----:B------:R-:W-:Y:S05]  /*6510*/  YIELD ;  /* 0x0000000000007946 */ /* 0x000fea0003800000 */
[----:B------:R-:W-:Y:S07]  /*6520*/  BSSY B1, `(.L_x_115) ;  /* 0x000001a000017945 */ /* 0x000fee0003800000 */
[----:B-1----:R-:W-:Y:S05]  /*6530*/  @P0 BRA `(.L_x_116) ;  /* 0x0000000000600947 */ /* 0x002fea0003800000 */
[----:B------:R-:W-:Y:S01]  /*6540*/  ISETP.NE.AND P1, PT, R135, RZ, PT ;  /* 0x000000ff8700720c */ /* 0x000fe20003f25270 */
[----:B------:R-:W-:Y:S01]  /*6550*/  BSSY B0, `(.L_x_117) ;  /* 0x000000b000007945 */ /* 0x000fe20003800000 */
[----:B------:R-:W-:Y:S11]  /*6560*/  ISETP.NE.AND P0, PT, R121, RZ, PT ;  /* 0x000000ff7900720c */ /* 0x000ff60003f05270 */
[----:B------:R-:W-:Y:S05]  /*6570*/  @P1 LEA R5, R119, R130, 0xd ;  /* 0x0000008277051211 */ /* 0x000fea00078e68ff */
[--C-:B------:R-:W-:Y:S02]  /*6580*/  @P1 IMAD R6, R132, -0x10, R5.reuse ;  /* 0xfffffff084061824 */ /* 0x100fe400078e0205 */
[----:B------:R-:W-:Y:S03]  /*6590*/  @P1 IMAD R4, R131, -0x10, R5 ;  /* 0xfffffff083041824 */ /* 0x000fe600078e0205 */
[----:B------:R-:W-:Y:S01]  /*65a0*/  @P1 LEA R2, R129, R6, 0x4 ;  /* 0x0000000681021211 */ /* 0x000fe200078e20ff */
[----:B------:R-:W-:Y:S06]  /*65b0*/  @P0 BRA `(.L_x_118) ;  /* 0x0000000000100947 */ /* 0x000fec0003800000 */
[----:B------:R-:W-:Y:S02]  /*65c0*/  LEA R3, R119, UR41, 0x3 ;  /* 0x0000002977037c11 */ /* 0x000fe4000f8e18ff */
[----:B------:R-:W-:Y:S04]  /*65d0*/  SHF.L.U32 R0, R122, 0x1f, RZ ;  /* 0x0000001f7a007819 */ /* 0x000fe800000006ff */
[----:B------:R-:W1:Y:S02]  /*65e0*/  SYNCS.PHASECHK.TRANS64.TRYWAIT P0, [R3+URZ+0x80], R0 ;  /* 0x00008000030075a7 */ /* 0x000e6400080011ff */
[----:B-1----:R-:W-:Y:S05]  /*65f0*/  @!P0 BRA `(.L_x_119) ;  /* 0x0000005000488947 */ /* 0x002fea0003800000 */
.L_x_118:
[----:B------:R-:W-:Y:S05]  /*6600*/  BSYNC B0 ;  /* 0x0000000000007941 */ /* 0x000fea0003800000 */
.L_x_117:
[----:B------:R-:W-:Y:S01]  /*6610*/  ISETP.NE.AND P0, PT, R135, RZ, PT ;  /* 0x000000ff8700720c */ /* 0x000fe20003f05270 */
[----:B------:R-:W-:Y:S11]  /*6620*/  VIADD R119, R119, 0x1 ;  /* 0x0000000177777836 */ /* 0x000ff60000000000 */
[----:B------:R-:W-:Y:S01]  /*6630*/  @!UPT UIADD3 URZ, UPT, UPT, URZ, URZ, URZ ;  /* 0x000000fffffff290 */ /* 0x000fe2000fffe0ff */
[----:B------:R2:W3:Y:S04]  /*6640*/  @P0 LDS.128 R88, [R5] ;  /* 0x0000000005580984 */ /* 0x0004e80000000c00 */
[----:B------:R2:W4:Y:S04]  /*6650*/  @P0 LDS.128 R96, [R4+0x20] ;  /* 0x0000200004600984 */ /* 0x0005280000000c00 */
[----:B------:R2:W2:Y:S04]  /*6660*/  @P0 LDS.128 R92, [R6+0x10] ;  /* 0x00001000065c0984 */ /* 0x0004a80000000c00 */
[----:B------:R2:W2:Y:S01]  /*6670*/  @P0 LDS.128 R100, [R2+0x10] ;  /* 0x0000100002640984 */ /* 0x0004a20000000c00 */
[C---:B------:R-:W-:Y:S04]  /*6680*/  ISETP.NE.AND P0, PT, R119.reuse, 0x4, PT ;  /* 0x000000047700780c */ /* 0x040fe80003f05270 */
[----:B-1----:R-:W-:Y:S02]  /*6690*/  SEL R3, RZ, 0x1, P0 ;  /* 0x00000001ff037807 */ /* 0x002fe40000000000 */
[----:B------:R-:W-:Y:S02]  /*66a0*/  SEL R119, R119, RZ, P0 ;  /* 0x000000ff77777207 */ /* 0x000fe40000000000 */
[----:B------:R-:W-:Y:S02]  /*66b0*/  LOP3.LUT R122, R122, R3, RZ, 0x3c, !PT ;  /* 0x000000037a7a7212 */ /* 0x000fe400078e3cff */
.L_x_116:
[----:B------:R-:W-:Y:S05]  /*66c0*/  BSYNC B1 ;  /* 0x0000000000017941 */ /* 0x000fea0003800000 */
.L_x_115:
[C---:B------:R-:W-:Y:S01]  /*66d0*/  LOP3.LUT P1, RZ, R65.reuse, R116, RZ, 0xfc, !PT ;  /* 0x0000007441ff7212 */ /* 0x040fe2000782fcff */
[----:B------:R-:W-:Y:S01]  /*66e0*/  IMAD.SHL.U32 R63, R65, 0x20, RZ ;  /* 0x00000020413f7824 */ /* 0x000fe200078e00ff */
[----:B------:R-:W-:Y:S01]  /*66f0*/  LEA R111, R67, UR41, 0x3 ;  /* 0x00000029436f7c11 */ /* 0x000fe2000f8e18ff */
[----:B------:R-:W-:Y:S02]  /*6700*/  BSSY B0, `(.L_x_120) ;  /* 0x0000009000007945 */ /* 0x000fe40003800000 */
[----:B------:R-:W-:Y:S05]  /*6710*/  IMAD.IADD R16, R68, 0x1, R63 ;  /* 0x0000000144107824 */ /* 0x000fea00078e023f */
[----:B------:R-:W-:Y:S04]  /*6720*/  SHF.R.U32.HI R3, RZ, 0x15, R16 ;  /* 0x00000015ff037819 */ /* 0x000fe80000011610 */
[----:B------:R-:W-:Y:S01]  /*6730*/  LOP3.LUT P0, RZ, R3, 0x3, R134, 0x48, !PT ;  /* 0x0000000303ff7812 */ /* 0x000fe20007804886 */
[----:B------:R-:W-:Y:S01]  /*6740*/  @!UPT UIADD3 URZ, UPT, UPT, URZ, URZ, URZ ;  /* 0x000000fffffff290 */ /* 0x000fe2000fffe0ff */
[----:B------:R-:W-:Y:S11]  /*6750*/  @P1 BRA `(.L_x_121) ;  /* 0x00000000000c1947 */ /* 0x000ff60003800000 */
[----:B------:R-:W-:Y:S04]  /*6760*/  SHF.L.U32 R0, R128, 0x1f, RZ ;  /* 0x0000001f80007819 */ /* 0x000fe800000006ff */
[----:B------:R-:W1:Y:S02]  /*6770*/  SYNCS.PHASECHK.TRANS64.TRYWAIT P1, [R111+URZ+0xf0], R0 ;  /* 0x0000f0006f0075a7 */ /* 0x000e6400080211ff */
[----:B-1----:R-:W-:Y:S05]  /*6780*/  @!P1 BRA `(.L_x_122) ;  /* 0x0000004c00f89947 */ /* 0x002fea0003800000 */
.L_x_121:
[----:B------:R-:W-:Y:S05]  /*6790*/  BSYNC B0 ;  /* 0x0000000000007941 */ /* 0x000fea0003800000 */
.L_x_120:
[----:B------:R-:W-:Y:S05]  /*67a0*/  @!P0 BRA `(.L_x_123) ;  /* 0x0000000000408947 */ /* 0x000fea0003800000 */
[----:B------:R-:W1:Y:S01]  /*67b0*/  LDCU.64 UR8, c[0x4][0x70] ;  /* 0x01000e00ff0877ac */ /* 0x000e620008000a00 */
[----:B------:R-:W-:Y:S01]  /*67c0*/  MOV R3, 0x0 ;  /* 0x0000000000037802 */ /* 0x000fe20000000f00 */
[----:B------:R-:W-:Y:S02]  /*67d0*/  HFMA2 R12, -RZ, RZ, 0, 5.9604644775390625e-08 ;  /* 0x00000001ff0c7431 */ /* 0x000fe400000001ff */
[----:B------:R-:W-:Y:S02]  /*67e0*/  IMAD.MOV.U32 R8, RZ, RZ, 0x192 ;  /* 0x00000192ff087424 */ /* 0x000fe400078e00ff */
[----:B------:R-:W-:Y:S01]  /*67f0*/  IMAD.MOV.U32 R13, RZ, RZ, RZ ;  /* 0x000000ffff0d7224 */ /* 0x000fe200078e00ff */
[----:B------:R-:W5:Y:S01]  /*6800*/  LDCU.64 UR6, c[0x4][0x78] ;  /* 0x01000f00ff0677ac */ /* 0x000f620008000a00 */
[----:B--2---:R-:W2:Y:S01]  /*6810*/  LDC.64 R2, c[0x4][R3] ;  /* 0x0100000003027b82 */ /* 0x004ea20000000a00 */
[----:B------:R-:W3:Y:S01]  /*6820*/  LDCU.64 UR4, c[0x4][0x10] ;  /* 0x01000200ff0477ac */ /* 0x000ee20008000a00 */
[----:B-1----:R-:W-:Y:S01]  /*6830*/  MOV R5, UR9 ;  /* 0x0000000900057c02 */ /* 0x002fe20008000f00 */
[----:B------:R-:W-:Y:S01]  /*6840*/  IMAD.U32 R4, RZ, RZ, UR8 ;  /* 0x00000008ff047e24 */ /* 0x000fe2000f8e00ff */
[----:B-----5:R-:W-:Y:S01]  /*6850*/  MOV R7, UR7 ;  /* 0x0000000700077c02 */ /* 0x020fe20008000f00 */
[----:B------:R-:W-:Y:S01]  /*6860*/  IMAD.U32 R6, RZ, RZ, UR6 ;  /* 0x00000006ff067e24 */ /* 0x000fe2000f8e00ff */
[----:B---3--:R-:W-:Y:S01]  /*6870*/  MOV R11, UR5 ;  /* 0x00000005000b7c02 */ /* 0x008fe20008000f00 */
[----:B------:R-:W-:Y:S02]  /*6880*/  IMAD.U32 R10, RZ, RZ, UR4 ;  /* 0x00000004ff0a7e24 */ /* 0x000fe4000f8e00ff */
[----:B------:R-:W-:Y:S07]  /*6890*/  LEPC R20, `(.L_x_123) ;  /* 0x000000001014794e */ /* 0x000fee0000000000 */
[----:B--2-4-:R-:W-:Y:S05]  /*68a0*/  CALL.ABS.NOINC R2 ;  /* 0x0000000002007343 */ /* 0x014fea0003c00000 */
.L_x_123:
[----:B------:R-:W-:Y:S01]  /*68b0*/  ISETP.NE.AND P3, PT, R65, 0x3, PT ;  /* 0x000000034100780c */ /* 0x000fe20003f65270 */
[----:B------:R-:W-:Y:S05]  /*68c0*/  WARPSYNC.ALL ;  /* 0x0000000000007948 */ /* 0x000fea0003800000 */
[----:B------:R-:W-:Y:S01]  /*68d0*/  R2UR UR4, R16 ;  /* 0x00000000100472ca */ /* 0x000fe200000e0000 */
[--C-:B---3--:R-:W-:Y:S01]  /*68e0*/  HADD2.F32 R82, -RZ, R88.reuse.H0_H0 ;  /* 0x20000058ff527230 */ /* 0x108fe20000004100 */
[----:B------:R-:W-:Y:S01]  /*68f0*/  MOV R71, 0x3c09919f ;  /* 0x3c09919f00477802 */ /* 0x000fe20000000f00 */
[----:B------:R-:W-:Y:S01]  /*6900*/  HADD2.F32 R85, -RZ, R88.H1_H1 ;  /* 0x30000058ff557230 */ /* 0x000fe20000004100 */
[----:B------:R-:W-:Y:S01]  /*6910*/  MOV R74, 0x3e235519 ;  /* 0x3e235519004a7802 */ /* 0x000fe20000000f00 */
[--C-:B------:R-:W-:Y:S01]  /*6920*/  HADD2.F32 R84, -RZ, R89.reuse.H0_H0 ;  /* 0x20000059ff547230 */ /* 0x100fe20000004100 */
[----:B------:R-:W-:Y:S01]  /*6930*/  MOV R72, 0x3f210a14 ;  /* 0x3f210a1400487802 */ /* 0x000fe20000000f00 */
[----:B------:R-:W-:Y:S01]  /*6940*/  HADD2.F32 R86, -RZ, R89.H1_H1 ;  /* 0x30000059ff567230 */ /* 0x000fe20000004100 */
[----:B------:R-:W-:Y:S01]  /*6950*/  @!P3 IADD3 R111, PT, PT, R111, 0x110, RZ ;  /* 0x000001106f6fb810 */ /* 0x000fe20007ffe0ff */
[----:B------:R-:W-:Y:S02]  /*6960*/  HADD2.F32 R87, -RZ, R90.H0_H0 ;  /* 0x2000005aff577230 */ /* 0x000fe40000004100 */
[----:B------:R-:W-:Y:S02]  /*6970*/  HFMA2 R76, -RZ, RZ, 0.8349609375, 5.424022674560546875e-06 ;  /* 0x3aae005bff4c7431 */ /* 0x000fe400000001ff */
[--C-:B--2---:R-:W-:Y:S01]  /*6980*/  HADD2.F32 R36, -RZ, R93.reuse.H0_H0 ;  /* 0x2000005dff247230 */ /* 0x104fe20000004100 */
[----:B------:R-:W-:Y:S01]  /*6990*/  @!P3 LOP3.LUT R111, R111, 0xfefffff8, RZ, 0xc0, !PT ;  /* 0xfefffff86f6fb812 */ /* 0x000fe200078ec0ff */
[----:B------:R-:W1:Y:S01]  /*69a0*/  LDTM.x32 R4, tmem[UR4] ;  /* 0x00000004000479ee */ /* 0x000e6200082c0000 */
[----:B------:R-:W-:Y:S02]  /*69b0*/  HADD2.F32 R38, -RZ, R93.H1_H1 ;  /* 0x3000005dff267230 */ /* 0x000fe40000004100 */
[----:B------:R-:W-:Y:S02]  /*69c0*/  HFMA2 R75, -RZ, RZ, 1.28515625, -179.25 ;  /* 0x3d24d99aff4b7431 */ /* 0x000fe400000001ff */
[--C-:B------:R-:W-:Y:S02]  /*69d0*/  HADD2.F32 R37, -RZ, R94.reuse.H0_H0 ;  /* 0x2000005eff257230 */ /* 0x100fe40000004100 */
[----:B------:R-:W-:Y:S02]  /*69e0*/  HFMA2 R73, -RZ, RZ, 1.8525390625, -0.310791015625 ;  /* 0x3f69b4f9ff497431 */ /* 0x000fe400000001ff */
[----:B------:R-:W-:Y:S01]  /*69f0*/  HADD2.F32 R40, -RZ, R94.H1_H1 ;  /* 0x3000005eff287230 */ /* 0x000fe20000004100 */
[----:B------:R-:W-:Y:S01]  /*6a00*/  @!P3 NOP ;  /* 0x000000000000b918 */ /* 0x000fe20000000000 */
[----:B------:R-:W-:Y:S01]  /*6a10*/  HADD2.F32 R39, -RZ, R95.H0_H0 ;  /* 0x2000005fff277230 */ /* 0x000fe20000004100 */
[----:B-1----:R1:W-:Y:S01]  /*6a20*/  @!P3 SYNCS.ARRIVE.TRANS64.RED.A1T0 RZ, [R111+URZ], RZ ;  /* 0x000000ff6fffb9a7 */ /* 0x0023e200081004ff */
[----:B------:R-:W-:Y:S01]  /*6a30*/  USHF.L.U32 UR8, UR43, 0xd, URZ ;  /* 0x0000000d2b087899 */ /* 0x000fe200080006ff */
[----:B------:R-:W-:Y:S01]  /*6a40*/  BSSY.RECONVERGENT B0, `(.L_x_124) ;  /* 0x00003b8000007945 */ /* 0x000fe20003800200 */
[C---:B------:R-:W-:Y:S01]  /*6a50*/  FMUL R0, R69.reuse, R4 ;  /* 0x0000000445007220 */ /* 0x040fe20000400000 */
[C---:B------:R-:W-:Y:S01]  /*6a60*/  FMUL R2, R69.reuse, R5 ;  /* 0x0000000545027220 */ /* 0x040fe20000400000 */
[C---:B------:R-:W-:Y:S01]  /*6a70*/  FMUL R3, R69.reuse, R6 ;  /* 0x0000000645037220 */ /* 0x040fe20000400000 */
[----:B------:R-:W-:Y:S01]  /*6a80*/  FMUL R7, R69, R7 ;  /* 0x0000000745077220 */ /* 0x000fe20000400000 */
[----:B------:R-:W-:Y:S01]  /*6a90*/  FFMA R0, R83, R82, R0 ;  /* 0x0000005253007223 */ /* 0x000fe20000000000 */
[----:B------:R-:W-:Y:S01]  /*6aa0*/  FMUL R4, R69, R8 ;  /* 0x0000000845047220 */ /* 0x000fe20000400000 */
[----:B------:R-:W-:Y:S02]  /*6ab0*/  HADD2.F32 R82, -RZ, R90.H1_H1 ;  /* 0x3000005aff527230 */ /* 0x000fe40000004100 */
[----:B------:R-:W-:Y:S01]  /*6ac0*/  FFMA R2, R83, R85, R2 ;  /* 0x0000005553027223 */ /* 0x000fe20000000002 */
[----:B------:R-:W-:Y:S01]  /*6ad0*/  FMUL R5, R69, R9 ;  /* 0x0000000945057220 */ /* 0x000fe20000400000 */
[C---:B------:R-:W-:Y:S01]  /*6ae0*/  FFMA R3, R83.reuse, R84, R3 ;  /* 0x0000005453037223 */ /* 0x040fe20000000003 */
[C---:B------:R-:W-:Y:S01]  /*6af0*/  FFMA R7, R83.reuse, R86, R7 ;  /* 0x0000005653077223 */ /* 0x040fe20000000007 */
[--C-:B------:R-:W-:Y:S02]  /*6b00*/  HADD2.F32 R85, -RZ, R91.reuse.H0_H0 ;  /* 0x2000005bff557230 */ /* 0x100fe40000004100 */
[----:B------:R-:W-:Y:S01]  /*6b10*/  FFMA R4, R83, R87, R4 ;  /* 0x0000005753047223 */ /* 0x000fe20000000004 */
[----:B------:R-:W-:Y:S01]  /*6b20*/  FMUL R6, R69, R10 ;  /* 0x0000000a45067220 */ /* 0x000fe20000400000 */
[----:B------:R-:W-:Y:S02]  /*6b30*/  HADD2.F32 R84, -RZ, R91.H1_H1 ;  /* 0x3000005bff547230 */ /* 0x000fe40000004100 */
[----:B------:R-:W-:Y:S01]  /*6b40*/  FFMA R5, R83, R82, R5 ;  /* 0x0000005253057223 */ /* 0x000fe20000000005 */
[C---:B------:R-:W-:Y:S01]  /*6b50*/  FMUL R11, R69.reuse, R11 ;  /* 0x0000000b450b7220 */ /* 0x040fe20000400000 */
[--C-:B------:R-:W-:Y:S02]  /*6b60*/  HADD2.F32 R87, -RZ, R92.reuse.H0_H0 ;  /* 0x2000005cff577230 */ /* 0x100fe40000004100 */
[C---:B------:R-:W-:Y:S01]  /*6b70*/  FMUL R8, R69.reuse, R12 ;  /* 0x0000000c45087220 */ /* 0x040fe20000400000 */
[----:B------:R-:W-:Y:S02]  /*6b80*/  HADD2.F32 R82, -RZ, R92.H1_H1 ;  /* 0x3000005cff527230 */ /* 0x000fe40000004100 */
[----:B------:R-:W-:Y:S01]  /*6b90*/  FMUL R9, R69, R13 ;  /* 0x0000000d45097220 */ /* 0x000fe20000400000 */
[----:B------:R-:W-:Y:S01]  /*6ba0*/  FFMA R6, R83, R85, R6 ;  /* 0x0000005553067223 */ /* 0x000fe20000000006 */
[----:B------:R-:W-:Y:S01]  /*6bb0*/  FMUL R10, R69, R14 ;  /* 0x0000000e450a7220 */ /* 0x000fe20000400000 */
[C---:B------:R-:W-:Y:S01]  /*6bc0*/  FFMA R11, R83.reuse, R84, R11 ;  /* 0x00000054530b7223 */ /* 0x040fe2000000000b */
[----:B------:R-:W-:Y:S01]  /*6bd0*/  FFMA R8, R83, R87, R8 ;  /* 0x0000005753087223 */ /* 0x000fe20000000008 */
[----:B------:R-:W-:Y:S01]  /*6be0*/  FMUL R15, R69, R15 ;  /* 0x0000000f450f7220 */ /* 0x000fe20000400000 */
[----:B------:R-:W-:Y:S01]  /*6bf0*/  FFMA R9, R83, R82, R9 ;  /* 0x0000005253097223 */ /* 0x000fe20000000009 */
[----:B------:R-:W-:Y:S01]  /*6c00*/  MOV R82, 0x38eb4c3a ;  /* 0x38eb4c3a00527802 */ /* 0x000fe20000000f00 */
[----:B------:R-:W-:Y:S01]  /*6c10*/  FMUL R12, R69, R16 ;  /* 0x00000010450c7220 */ /* 0x000fe20000400000 */
[----:B------:R-:W-:Y:S01]  /*6c20*/  FFMA R10, R83, R36, R10 ;  /* 0x00000024530a7223 */ /* 0x000fe2000000000a */
[C---:B------:R-:W-:Y:S01]  /*6c30*/  FMUL R13, R69.reuse, R17 ;  /* 0x00000011450d7220 */ /* 0x040fe20000400000 */
[----:B------:R-:W-:Y:S01]  /*6c40*/  FMUL R14, R69, R18 ;  /* 0x00000012450e7220 */ /* 0x000fe20000400000 */
[----:B------:R-:W-:Y:S02]  /*6c50*/  HADD2.F32 R36, -RZ, R95.H1_H1 ;  /* 0x3000005fff247230 */ /* 0x000fe40000004100 */
[----:B------:R-:W-:Y:S01]  /*6c60*/  FFMA R15, R83, R38, R15 ;  /* 0x00000026530f7223 */ /* 0x000fe2000000000f */
[----:B------:R-:W-:Y:S01]  /*6c70*/  FMUL R19, R69, R19 ;  /* 0x0000001345137220 */ /* 0x000fe20000400000 */
[C---:B------:R-:W-:Y:S01]  /*6c80*/  FFMA R12, R83.reuse, R37, R12 ;  /* 0x00000025530c7223 */ /* 0x040fe2000000000c */
[C---:B------:R-:W-:Y:S01]  /*6c90*/  FFMA R13, R83.reuse, R40, R13 ;  /* 0x00000028530d7223 */ /* 0x040fe2000000000d */
[--C-:B----4-:R-:W-:Y:S02]  /*6ca0*/  HADD2.F32 R37, -RZ, R96.reuse.H0_H0 ;  /* 0x20000060ff257230 */ /* 0x110fe40000004100 */
        /* <DEDUP_REMOVED lines=9> */
[C---:B------:R-:W-:Y:S01]  /*6d40*/  FFMA R16, R83.reuse, R37, R16 ;  /* 0x0000002553107223 */ /* 0x040fe20000000010 */
[C---:B------:R-:W-:Y:S01]  /*6d50*/  FFMA R17, R83.reuse, R38, R17 ;  /* 0x0000002653117223 */ /* 0x040fe20000000011 */
[--C-:B------:R-:W-:Y:S02]  /*6d60*/  HADD2.F32 R37, -RZ, R98.reuse.H0_H0 ;  /* 0x20000062ff257230 */ /* 0x100fe40000004100 */
[----:B------:R-:W-:Y:S01]  /*6d70*/  FFMA R18, R83, R39, R18 ;  /* 0x0000002753127223 */ /* 0x000fe20000000012 */
[----:B------:R-:W-:Y:S01]  /*6d80*/  FMUL R20, R69, R24 ;  /* 0x0000001845147220 */ /* 0x000fe20000400000 */
[----:B------:R-:W-:Y:S01]  /*6d90*/  FFMA R23, R83, R36, R23 ;  /* 0x0000002453177223 */ /* 0x000fe20000000017 */
[----:B------:R-:W-:Y:S02]  /*6da0*/  HADD2.F32 R36, -RZ, R98.H1_H1 ;  /* 0x30000062ff247230 */ /* 0x000fe40000004100 */
[----:B------:R-:W-:Y:S01]  /*6db0*/  FMUL R21, R69, R25 ;  /* 0x0000001945157220 */ /* 0x000fe20000400000 */
[--C-:B------:R-:W-:Y:S02]  /*6dc0*/  HADD2.F32 R39, -RZ, R99.reuse.H0_H0 ;  /* 0x20000063ff277230 */ /* 0x100fe40000004100 */
[----:B------:R-:W-:Y:S01]  /*6dd0*/  FFMA R20, R83, R37, R20 ;  /* 0x0000002553147223 */ /* 0x000fe20000000014 */
[C---:B------:R-:W-:Y:S01]  /*6de0*/  FMUL R22, R69.reuse, R26 ;  /* 0x0000001a45167220 */ /* 0x040fe20000400000 */
[----:B------:R-:W-:Y:S02]  /*6df0*/  HADD2.F32 R38, -RZ, R99.H1_H1 ;  /* 0x30000063ff267230 */ /* 0x000fe40000004100 */
[C---:B------:R-:W-:Y:S01]  /*6e00*/  FMUL R27, R69.reuse, R27 ;  /* 0x0000001b451b7220 */ /* 0x040fe20000400000 */
[--C-:B------:R-:W-:Y:S02]  /*6e10*/  HADD2.F32 R37, -RZ, R100.reuse.H0_H0 ;  /* 0x20000064ff257230 */ /* 0x100fe40000004100 */
[----:B------:R-:W-:Y:S01]  /*6e20*/  FMUL R24, R69, R28 ;  /* 0x0000001c45187220 */ /* 0x000fe20000400000 */
[C---:B------:R-:W-:Y:S01]  /*6e30*/  FFMA R21, R83.reuse, R36, R21 ;  /* 0x0000002453157223 */ /* 0x040fe20000000015 */
[C---:B------:R-:W-:Y:S01]  /*6e40*/  FFMA R22, R83.reuse, R39, R22 ;  /* 0x0000002753167223 */ /* 0x040fe20000000016 */
[----:B------:R-:W-:Y:S02]  /*6e50*/  HADD2.F32 R36, -RZ, R100.H1_H1 ;  /* 0x30000064ff247230 */ /* 0x000fe40000004100 */
[----:B------:R-:W-:Y:S01]  /*6e60*/  FFMA R27, R83, R38, R27 ;  /* 0x00000026531b7223 */ /* 0x000fe2000000001b */
[----:B------:R-:W-:Y:S01]  /*6e70*/  FMUL R25, R69, R29 ;  /* 0x0000001d45197220 */ /* 0x000fe20000400000 */
[----:B------:R-:W-:Y:S01]  /*6e80*/  FFMA R24, R83, R37, R24 ;  /* 0x0000002553187223 */ /* 0x000fe20000000018 */
[--C-:B------:R-:W-:Y:S02]  /*6e90*/  HADD2.F32 R37, -RZ, R101.reuse.H0_H0 ;  /* 0x20000065ff257230 */ /* 0x100fe40000004100 */
[----:B------:R-:W-:Y:S01]  /*6ea0*/  FMUL R26, R69, R30 ;  /* 0x0000001e451a7220 */ /* 0x000fe20000400000 */
[----:B------:R-:W-:Y:S02]  /*6eb0*/  HADD2.F32 R38, -RZ, R101.H1_H1 ;  /* 0x30000065ff267230 */ /* 0x000fe40000004100 */
[----:B------:R-:W-:Y:S01]  /*6ec0*/  FFMA R25, R83, R36, R25 ;  /* 0x0000002453197223 */ /* 0x000fe20000000019 */
[C---:B------:R-:W-:Y:S01]  /*6ed0*/  FMUL R31, R69.reuse, R31 ;  /* 0x0000001f451f7220 */ /* 0x040fe20000400000 */
[--C-:B------:R-:W-:Y:S02]  /*6ee0*/  HADD2.F32 R39, -RZ, R102.reuse.H0_H0 ;  /* 0x20000066ff277230 */ /* 0x100fe40000004100 */
[----:B------:R-:W-:Y:S01]  /*6ef0*/  FMUL R40, R0, 0.70710676908493041992 ;  /* 0x3f3504f300287820 */ /* 0x000fe20000400000 */
[----:B------:R-:W-:Y:S02]  /*6f00*/  HADD2.F32 R36, -RZ, R102.H1_H1 ;  /* 0x30000066ff247230 */ /* 0x000fe40000004100 */
[C---:B------:R-:W-:Y:S01]  /*6f10*/  FMUL R28, R69.reuse, R32 ;  /* 0x00000020451c7220 */ /* 0x040fe20000400000 */
[----:B------:R-:W-:Y:S01]  /*6f20*/  FMUL R29, R69, R33 ;  /* 0x00000021451d7220 */ /* 0x000fe20000400000 */
[C---:B------:R-:W-:Y:S01]  /*6f30*/  FFMA R26, R83.reuse, R37, R26 ;  /* 0x00000025531a7223 */ /* 0x040fe2000000001a */
[C---:B------:R-:W-:Y:S01]  /*6f40*/  FSETP.GE.AND P1, PT, |R40|.reuse, 1.0029599666595458984, PT ;  /* 0x3f8060fe2800780b */ /* 0x040fe20003f26200 */
[C---:B------:R-:W-:Y:S01]  /*6f50*/  FFMA R31, R83.reuse, R38, R31 ;  /* 0x00000026531f7223 */ /* 0x040fe2000000001f */
[----:B------:R-:W-:Y:S01]  /*6f60*/  FMUL R33, R40, R40 ;  /* 0x0000002828217220 */ /* 0x000fe20000400000 */
[C---:B------:R-:W-:Y:S01]  /*6f70*/  FFMA R28, R83.reuse, R39, R28 ;  /* 0x00000027531c7223 */ /* 0x040fe2000000001c */
[----:B------:R-:W-:Y:S01]  /*6f80*/  FSEL R37, R82, 8.4834944573231041431e-05, P1 ;  /* 0x38b1e96a52257808 */ /* 0x000fe20000800000 */
[----:B------:R-:W-:Y:S01]  /*6f90*/  FFMA R29, R83, R36, R29 ;  /* 0x00000024531d7223 */ /* 0x000fe2000000001d */
[----:B------:R-:W-:Y:S01]  /*6fa0*/  FSEL R32, -R76, -0.00082130916416645050049, P1 ;  /* 0xba574d204c207808 */ /* 0x000fe20000800100 */
[--C-:B------:R-:W-:Y:S01]  /*6fb0*/  HADD2.F32 R36, -RZ, R103.reuse.H0_H0 ;  /* 0x20000067ff247230 */ /* 0x100fe20000004100 */
[----:B------:R-:W-:Y:S01]  /*6fc0*/  FSEL R41, |R40|, R33, P1 ;  /* 0x0000002128297208 */ /* 0x000fe20000800200 */
[----:B------:R-:W-:Y:S01]  /*6fd0*/  FMUL R30, R69, R34 ;  /* 0x00000022451e7220 */ /* 0x000fe20000400000 */
[----:B------:R-:W-:Y:S01]  /*6fe0*/  FSEL R33, R71, 0.0052134888246655464172, P1 ;  /* 0x3baad5ea47217808 */ /* 0x000fe20000800000 */
[----:B------:R-:W-:Y:S01]  /*6ff0*/  HADD2.F32 R38, -RZ, R103.H1_H1 ;  /* 0x30000067ff267230 */ /* 0x000fe20000004100 */
[----:B------:R-:W-:Y:S01]  /*7000*/  FSEL R34, -R75, -0.026868773624300956726, P1 ;  /* 0xbcdc1be74b227808 */ /* 0x000fe20000800100 */
[----:B------:R-:W-:Y:S01]  /*7010*/  FMUL R35, R69, R35 ;  /* 0x0000002345237220 */ /* 0x000fe20000400000 */
[C---:B------:R-:W-:Y:S01]  /*7020*/  FFMA R30, R83.reuse, R36, R30 ;  /* 0x00000024531e7223 */ /* 0x040fe2000000001e */
[----:B------:R-:W-:Y:S02]  /*7030*/  FMUL R39, R2, 0.70710676908493041992 ;  /* 0x3f3504f302277820 */ /* 0x000fe40000400000 */
[----:B------:R-:W-:Y:S01]  /*7040*/  FFMA R35, R83, R38, R35 ;  /* 0x0000002653237223 */ /* 0x000fe20000000023 */
[-C--:B------:R-:W-:Y:S01]  /*7050*/  FFMA R32, R37, R41.reuse, R32 ;  /* 0x0000002925207223 */ /* 0x080fe20000000020 */
[----:B------:R-:W-:Y:S02]  /*7060*/  FSEL R37, R74, 0.11284004896879196167, P1 ;  /* 0x3de718af4a257808 */ /* 0x000fe40000800000 */
[----:B------:R-:W-:Y:S01]  /*7070*/  FSETP.GE.AND P0, PT, |R39|, 1.0029599666595458984, PT ;  /* 0x3f8060fe2700780b */ /* 0x000fe20003f06200 */
[-C--:B------:R-:W-:Y:S01]  /*7080*/  FFMA R33, R32, R41.reuse, R33 ;  /* 0x0000002920217223 */ /* 0x080fe20000000021 */
[----:B------:R-:W-:Y:S02]  /*7090*/  FSEL R32, R73, -0.37612664699554443359, P1 ;  /* 0xbec093ac49207808 */ /* 0x000fe40000800000 */
[----:B------:R-:W-:Y:S01]  /*70a0*/  FSEL R36, -R75, -0.026868773624300956726, P0 ;  /* 0xbcdc1be74b247808 */ /* 0x000fe20000000100 */
[-C--:B------:R-:W-:Y:S01]  /*70b0*/  FFMA R34, R33, R41.reuse, R34 ;  /* 0x0000002921227223 */ /* 0x080fe20000000022 */
[----:B------:R-:W-:Y:S03]  /*70c0*/  FSEL R33, R72, 0.12837915122509002686, P1 ;  /* 0x3e0375d348217808 */ /* 0x000fe60000800000 */
[----:B------:R-:W-:Y:S01]  /*70d0*/  FFMA R37, R34, R41, R37 ;  /* 0x0000002922257223 */ /* 0x000fe20000000025 */
[----:B------:R-:W-:Y:S03]  /*70e0*/  FMUL R34, R39, R39 ;  /* 0x0000002727227220 */ /* 0x000fe60000400000 */
[-C--:B------:R-:W-:Y:S01]  /*70f0*/  FFMA R32, R37, R41.reuse, R32 ;  /* 0x0000002925207223 */ /* 0x080fe20000000020 */
[----:B------:R-:W-:Y:S02]  /*7100*/  FSEL R37, R82, 8.4834944573231041431e-05, P0 ;  /* 0x38b1e96a52257808 */ /* 0x000fe40000000000 */
[----:B------:R-:W-:Y:S01]  /*7110*/  FSEL R38, |R39|, R34, P0 ;  /* 0x0000002227267208 */ /* 0x000fe20000000200 */
[----:B------:R-:W-:Y:S01]  /*7120*/  FFMA R33, R32, R41, R33 ;  /* 0x0000002920217223 */ /* 0x000fe20000000021 */
[----:B------:R-:W-:Y:S01]  /*7130*/  FSEL R34, -R41, R40, P1 ;  /* 0x0000002829227208 */ /* 0x000fe20000800100 */
[----:B------:R-:W-:Y:S01]  /*7140*/  FMUL R41, R3, 0.70710676908493041992 ;  /* 0x3f3504f303297820 */ /* 0x000fe20000400000 */
[----:B------:R-:W-:Y:S03]  /*7150*/  FSEL R32, -R76, -0.00082130916416645050049, P0 ;  /* 0xba574d204c207808 */ /* 0x000fe60000000100 */
[----:B------:R-:W-:Y:S01]  /*7160*/  FFMA R34, R33, R34, R34 ;  /* 0x0000002221227223 */ /* 0x000fe20000000022 */
[----:B------:R-:W-:Y:S01]  /*7170*/  FSEL R33, R71, 0.0052134888246655464172, P0 ;  /* 0x3baad5ea47217808 */ /* 0x000fe20000000000 */
[-C--:B------:R-:W-:Y:S01]  /*7180*/  FFMA R32, R37, R38.reuse, R32 ;  /* 0x0000002625207223 */ /* 0x080fe20000000020 */
[----:B------:R-:W-:Y:S01]  /*7190*/  FSEL R37, R74, 0.11284004896879196167, P0 ;  /* 0x3de718af4a257808 */ /* 0x000fe20000000000 */
[----:B------:R-:W2:Y:S01]  /*71a0*/  @P1 MUFU.EX2 R43, R34 ;  /* 0x00000022002b1308 */ /* 0x000ea20000000800 */
[----:B------:R-:W-:Y:S01]  /*71b0*/  FSETP.GE.AND P2, PT, |R41|, 1.0029599666595458984, PT ;  /* 0x3f8060fe2900780b */ /* 0x000fe20003f46200 */
[-C--:B------:R-:W-:Y:S01]  /*71c0*/  FFMA R33, R32, R38.reuse, R33 ;  /* 0x0000002620217223 */ /* 0x080fe20000000021 */
[----:B------:R-:W-:Y:S03]  /*71d0*/  FSEL R32, R73, -0.37612664699554443359, P0 ;  /* 0xbec093ac49207808 */ /* 0x000fe60000000000 */
[-C--:B------:R-:W-:Y:S01]  /*71e0*/  FFMA R36, R33, R38.reuse, R36 ;  /* 0x0000002621247223 */ /* 0x080fe20000000024 */
[----:B------:R-:W-:Y:S03]  /*71f0*/  FSEL R33, R72, 0.12837915122509002686, P0 ;  /* 0x3e0375d348217808 */ /* 0x000fe60000000000 */
[-C--:B------:R-:W-:Y:S01]  /*7200*/  FFMA R37, R36, R38.reuse, R37 ;  /* 0x0000002624257223 */ /* 0x080fe20000000025 */
[----:B------:R-:W-:Y:S03]  /*7210*/  FMUL R36, R41, R41 ;  /* 0x0000002929247220 */ /* 0x000fe60000400000 */
[----:B------:R-:W-:Y:S01]  /*7220*/  FFMA R32, R37, R38, R32 ;  /* 0x0000002625207223 */ /* 0x000fe20000000020 */
[----:B------:R-:W-:Y:S02]  /*7230*/  FSEL R37, R82, 8.4834944573231041431e-05, P2 ;  /* 0x38b1e96a52257808 */ /* 0x000fe40001000000 */
[----:B------:R-:W-:Y:S01]  /*7240*/  FSEL R42, |R41|, R36, P2 ;  /* 0x00000024292a7208 */ /* 0x000fe20001000200 */
[----:B------:R-:W-:Y:S01]  /*7250*/  FFMA R33, R32, R38, R33 ;  /* 0x0000002620217223 */ /* 0x000fe20000000021 */
[----:B------:R-:W-:Y:S01]  /*7260*/  FSEL R32, -R38, R39, P0 ;  /* 0x0000002726207208 */ /* 0x000fe20000000100 */
[----:B--2---:R-:W-:Y:S01]  /*7270*/  @P1 FADD R45, -R43, 1 ;  /* 0x3f8000002b2d1421 */ /* 0x004fe20000000100 */
[----:B------:R-:W-:Y:S01]  /*7280*/  FSEL R36, -R76, -0.00082130916416645050049, P2 ;  /* 0xba574d204c247808 */ /* 0x000fe20001000100 */
[----:B------:R-:W-:Y:S01]  /*7290*/  FMUL R43, R7, 0.70710676908493041992 ;  /* 0x3f3504f3072b7820 */ /* 0x000fe20000400000 */
[----:B------:R-:W-:Y:S01]  /*72a0*/  FSEL R38, -R75, -0.026868773624300956726, P2 ;  /* 0xbcdc1be74b267808 */ /* 0x000fe20001000100 */
[----:B------:R-:W-:Y:S01]  /*72b0*/  FFMA R32, R33, R32, R32 ;  /* 0x0000002021207223 */ /* 0x000fe20000000020 */
[----:B------:R-:W-:Y:S01]  /*72c0*/  FSEL R33, R71, 0.0052134888246655464172, P2 ;  /* 0x3baad5ea47217808 */ /* 0x000fe20001000000 */
[-C--:B------:R-:W-:Y:S01]  /*72d0*/  FFMA R36, R37, R42.reuse, R36 ;  /* 0x0000002a25247223 */ /* 0x080fe20000000024 */
[----:B------:R-:W-:Y:S02]  /*72e0*/  FSEL R37, R74, 0.11284004896879196167, P2 ;  /* 0x3de718af4a257808 */ /* 0x000fe40001000000 */
[----:B------:R-:W-:Y:S01]  /*72f0*/  @P1 LOP3.LUT R34, R45, 0x80000000, R40, 0xb8, !PT ;  /* 0x800000002d221812 */ /* 0x000fe200078eb828 */
[-C--:B------:R-:W-:Y:S01]  /*7300*/  FFMA R33, R36, R42.reuse, R33 ;  /* 0x0000002a24217223 */ /* 0x080fe20000000021 */
[----:B------:R-:W-:Y:S02]  /*7310*/  FSEL R36, R73, -0.37612664699554443359, P2 ;  /* 0xbec093ac49247808 */ /* 0x000fe40001000000 */
[----:B------:R-:W-:Y:S01]  /*7320*/  FSETP.GE.AND P1, PT, |R43|, 1.0029599666595458984, PT ;  /* 0x3f8060fe2b00780b */ /* 0x000fe20003f26200 */
[-C--:B------:R-:W-:Y:S01]  /*7330*/  FFMA R38, R33, R42.reuse, R38 ;  /* 0x0000002a21267223 */ /* 0x080fe20000000026 */
[----:B------:R-:W-:Y:S01]  /*7340*/  FSEL R33, R72, 0.12837915122509002686, P2 ;  /* 0x3e0375d348217808 */ /* 0x000fe20001000000 */
[----:B------:R-:W-:Y:S01]  /*7350*/  FADD R141, R34, 1 ;  /* 0x3f800000228d7421 */ /* 0x000fe20000000000 */
[----:B------:R-:W-:Y:S01]  /*7360*/  FSEL R40, R82, 8.4834944573231041431e-05, P1 ;  /* 0x38b1e96a52287808 */ /* 0x000fe20000800000 */
[-C--:B------:R-:W-:Y:S01]  /*7370*/  FFMA R37, R38, R42.reuse, R37 ;  /* 0x0000002a26257223 */ /* 0x080fe20000000025 */
[----:B------:R-:W-:Y:S03]  /*7380*/  FMUL R38, R43, R43 ;  /* 0x0000002b2b267220 */ /* 0x000fe60000400000 */
[----:B------:R-:W-:Y:S01]  /*7390*/  FFMA R36, R37, R42, R36 ;  /* 0x0000002a25247223 */ /* 0x000fe20000000024 */
[----:B------:R-:W-:Y:S02]  /*73a0*/  FSEL R37, -R76, -0.00082130916416645050049, P1 ;  /* 0xba574d204c257808 */ /* 0x000fe40000800100 */
[----:B------:R-:W-:Y:S01]  /*73b0*/  FSEL R44, |R43|, R38, P1 ;  /* 0x000000262b2c7208 */ /* 0x000fe20000800200 */
[----:B------:R-:W-:Y:S01]  /*73c0*/  FFMA R33, R36, R42, R33 ;  /* 0x0000002a24217223 */ /* 0x000fe20000000021 */
[----:B------:R-:W-:Y:S02]  /*73d0*/  FSEL R36, -R42, R41, P2 ;  /* 0x000000292a247208 */ /* 0x000fe40001000100 */
[----:B------:R-:W-:Y:S01]  /*73e0*/  FSEL R38, R71, 0.0052134888246655464172, P1 ;  /* 0x3baad5ea47267808 */ /* 0x000fe20000800000 */
[----:B------:R-:W2:Y:S02]  /*73f0*/  @P0 MUFU.EX2 R42, R32 ;  /* 0x00000020002a0308 */ /* 0x000ea40000000800 */
[----:B------:R-:W-:Y:S01]  /*7400*/  FFMA R36, R33, R36, R36 ;  /* 0x0000002421247223 */ /* 0x000fe20000000024 */
[----:B------:R-:W-:Y:S01]  /*7410*/  FSEL R33, -R75, -0.026868773624300956726, P1 ;  /* 0xbcdc1be74b217808 */ /* 0x000fe20000800100 */
[-C--:B------:R-:W-:Y:S01]  /*7420*/  FFMA R37, R40, R44.reuse, R37 ;  /* 0x0000002c28257223 */ /* 0x080fe20000000025 */
[----:B------:R-:W-:Y:S03]  /*7430*/  FSEL R40, R74, 0.11284004896879196167, P1 ;  /* 0x3de718af4a287808 */ /* 0x000fe60000800000 */
[-C--:B------:R-:W-:Y:S04]  /*7440*/  FFMA R38, R37, R44.reuse, R38 ;  /* 0x0000002c25267223 */ /* 0x080fe80000000026 */
[-C--:B------:R-:W-:Y:S01]  /*7450*/  FFMA R33, R38, R44.reuse, R33 ;  /* 0x0000002c26217223 */ /* 0x080fe20000000021 */
[----:B------:R-:W-:Y:S03]  /*7460*/  FSEL R38, R72, 0.12837915122509002686, P1 ;  /* 0x3e0375d348267808 */ /* 0x000fe60000800000 */
[-C--:B------:R-:W-:Y:S01]  /*7470*/  FFMA R40, R33, R44.reuse, R40 ;  /* 0x0000002c21287223 */ /* 0x080fe20000000028 */
[----:B------:R-:W-:Y:S01]  /*7480*/  FSEL R33, R73, -0.37612664699554443359, P1 ;  /* 0xbec093ac49217808 */ /* 0x000fe20000800000 */
[----:B--2---:R-:W-:Y:S01]  /*7490*/  @P0 FADD R46, -R42, 1 ;  /* 0x3f8000002a2e0421 */ /* 0x004fe20000000100 */
[----:B------:R-:W-:Y:S03]  /*74a0*/  FMUL R42, R4, 0.70710676908493041992 ;  /* 0x3f3504f3042a7820 */ /* 0x000fe60000400000 */
[----:B------:R-:W-:Y:S01]  /*74b0*/  FFMA R33, R40, R44, R33 ;  /* 0x0000002c28217223 */ /* 0x000fe20000000021 */
[----:B------:R-:W-:Y:S01]  /*74c0*/  @P0 LOP3.LUT R32, R46, 0x80000000, R39, 0xb8, !PT ;  /* 0x800000002e200812 */ /* 0x000fe200078eb827 */
[C---:B------:R-:W-:Y:S01]  /*74d0*/  FMUL R37, R42.reuse, R42 ;  /* 0x0000002a2a257220 */ /* 0x040fe20000400000 */
[----:B------:R-:W-:Y:S01]  /*74e0*/  FSETP.GE.AND P0, PT, |R42|, 1.0029599666595458984, PT ;  /* 0x3f8060fe2a00780b */ /* 0x000fe20003f06200 */
[----:B------:R-:W-:Y:S01]  /*74f0*/  FFMA R38, R33, R44, R38 ;  /* 0x0000002c21267223 */ /* 0x000fe20000000026 */
[----:B------:R-:W-:Y:S01]  /*7500*/  FSEL R33, -R44, R43, P1 ;  /* 0x0000002b2c217208 */ /* 0x000fe20000800100 */
[----:B------:R-:W-:Y:S01]  /*7510*/  FADD R139, R32, 1 ;  /* 0x3f800000208b7421 */ /* 0x000fe20000000000 */
[----:B------:R-:W-:Y:S01]  /*7520*/  FSEL R45, |R42|, R37, P0 ;  /* 0x000000252a2d7208 */ /* 0x000fe20000000200 */
[----:B------:R-:W2:Y:S01]  /*7530*/  @P2 MUFU.EX2 R44, R36 ;  /* 0x00000024002c2308 */ /* 0x000ea20000000800 */
[----:B------:R-:W-:Y:S01]  /*7540*/  FSEL R40, R82, 8.4834944573231041431e-05, P0 ;  /* 0x38b1e96a52287808 */ /* 0x000fe20000000000 */
[----:B------:R-:W-:Y:S01]  /*7550*/  FMUL R32, R29, 0.70710676908493041992 ;  /* 0x3f3504f31d207820 */ /* 0x000fe20000400000 */
[----:B------:R-:W-:Y:S01]  /*7560*/  FSEL R37, -R76, -0.00082130916416645050049, P0 ;  /* 0xba574d204c257808 */ /* 0x000fe20000000100 */
[----:B------:R-:W-:Y:S01]  /*7570*/  FFMA R33, R38, R33, R33 ;  /* 0x0000002126217223 */ /* 0x000fe20000000021 */
[----:B------:R-:W-:Y:S02]  /*7580*/  FSEL R38, R71, 0.0052134888246655464172, P0 ;  /* 0x3baad5ea47267808 */ /* 0x000fe40000000000 */
[----:B------:R-:W-:Y:S01]  /*7590*/  FSEL R39, -R75, -0.026868773624300956726, P0 ;  /* 0xbcdc1be74b277808 */ /* 0x000fe20000000100 */
[-C--:B------:R-:W-:Y:S01]  /*75a0*/  FFMA R37, R40, R45.reuse, R37 ;  /* 0x0000002d28257223 */ /* 0x080fe20000000025 */
[----:B------:R-:W-:Y:S01]  /*75b0*/  FSEL R40, R74, 0.11284004896879196167, P0 ;  /* 0x3de718af4a287808 */ /* 0x000fe20000000000 */
[----:B------:R-:W3:Y:S02]  /*75c0*/  @P1 MUFU.EX2 R46, R33 ;  /* 0x00000021002e1308 */ /* 0x000ee40000000800 */
[-C--:B------:R-:W-:Y:S01]  /*75d0*/  FFMA R38, R37, R45.reuse, R38 ;  /* 0x0000002d25267223 */ /* 0x080fe20000000026 */
[----:B------:R-:W-:Y:S03]  /*75e0*/  FSEL R37, R73, -0.37612664699554443359, P0 ;  /* 0xbec093ac49257808 */ /* 0x000fe60000000000 */
[-C--:B------:R-:W-:Y:S01]  /*75f0*/  FFMA R39, R38, R45.reuse, R39 ;  /* 0x0000002d26277223 */ /* 0x080fe20000000027 */
[----:B--2---:R-:W-:Y:S01]  /*7600*/  @P2 FADD R38, -R44, 1 ;  /* 0x3f8000002c262421 */ /* 0x004fe20000000100 */
[----:B------:R-:W-:Y:S02]  /*7610*/  FMUL R44, R5, 0.70710676908493041992 ;  /* 0x3f3504f3052c7820 */ /* 0x000fe40000400000 */
[-C--:B------:R-:W-:Y:S02]  /*7620*/  FFMA R40, R39, R45.reuse, R40 ;  /* 0x0000002d27287223 */ /* 0x080fe40000000028 */
[----:B------:R-:W-:Y:S01]  /*7630*/  @P2 LOP3.LUT R36, R38, 0x80000000, R41, 0xb8, !PT ;  /* 0x8000000026242812 */ /* 0x000fe200078eb829 */
[----:B------:R-:W-:Y:S01]  /*7640*/  FMUL R39, R44, R44 ;  /* 0x0000002c2c277220 */ /* 0x000fe20000400000 */
[----:B------:R-:W-:Y:S01]  /*7650*/  FSEL R38, R72, 0.12837915122509002686, P0 ;  /* 0x3e0375d348267808 */ /* 0x000fe20000000000 */
[-C--:B------:R-:W-:Y:S01]  /*7660*/  FFMA R37, R40, R45.reuse, R37 ;  /* 0x0000002d28257223 */ /* 0x080fe20000000025 */
[----:B------:R-:W-:Y:S01]  /*7670*/  FSETP.GE.AND P2, PT, |R44|, 1.0029599666595458984, PT ;  /* 0x3f8060fe2c00780b */ /* 0x000fe20003f46200 */
[----:B------:R-:W-:Y:S01]  /*7680*/  FADD R36, R36, 1 ;  /* 0x3f80000024247421 */ /* 0x000fe20000000000 */
[----:B---3--:R-:W-:Y:S01]  /*7690*/  @P1 FADD R48, -R46, 1 ;  /* 0x3f8000002e301421 */ /* 0x008fe20000000100 */
[----:B------:R-:W-:Y:S01]  /*76a0*/  FFMA R38, R37, R45, R38 ;  /* 0x0000002d25267223 */ /* 0x000fe20000000026 */
[----:B------:R-:W-:Y:S01]  /*76b0*/  FSEL R37, -R45, R42, P0 ;  /* 0x0000002a2d257208 */ /* 0x000fe20000000100 */
[----:B------:R-:W-:Y:S01]  /*76c0*/  FMUL R46, R6, 0.70710676908493041992 ;  /* 0x3f3504f3062e7820 */ /* 0x000fe20000400000 */
[----:B------:R-:W-:Y:S02]  /*76d0*/  FSEL R45, |R44|, R39, P2 ;  /* 0x000000272c2d7208 */ /* 0x000fe40001000200 */
[----:B------:R-:W-:Y:S01]  /*76e0*/  FSEL R40, R82, 8.4834944573231041431e-05, P2 ;  /* 0x38b1e96a52287808 */ /* 0x000fe20001000000 */
[----:B------:R-:W-:Y:S01]  /*76f0*/  FFMA R37, R38, R37, R37 ;  /* 0x0000002526257223 */ /* 0x000fe20000000025 */
[----:B------:R-:W-:Y:S02]  /*7700*/  FSEL R39, -R76, -0.00082130916416645050049, P2 ;  /* 0xba574d204c277808 */ /* 0x000fe40001000100 */
[----:B------:R-:W-:Y:S02]  /*7710*/  FSEL R38, R71, 0.0052134888246655464172, P2 ;  /* 0x3baad5ea47267808 */ /* 0x000fe40001000000 */
[----:B------:R-:W-:Y:S01]  /*7720*/  FSEL R41, -R75, -0.026868773624300956726, P2 ;  /* 0xbcdc1be74b297808 */ /* 0x000fe20001000100 */
[-C--:B------:R-:W-:Y:S01]  /*7730*/  FFMA R39, R40, R45.reuse, R39 ;  /* 0x0000002d28277223 */ /* 0x080fe20000000027 */
[----:B------:R-:W-:Y:S02]  /*7740*/  FSEL R40, R74, 0.11284004896879196167, P2 ;  /* 0x3de718af4a287808 */ /* 0x000fe40001000000 */
[----:B------:R-:W-:Y:S01]  /*7750*/  @P1 LOP3.LUT R33, R48, 0x80000000, R43, 0xb8, !PT ;  /* 0x8000000030211812 */ /* 0x000fe200078eb82b */
[-C--:B------:R-:W-:Y:S01]  /*7760*/  FFMA R38, R39, R45.reuse, R38 ;  /* 0x0000002d27267223 */ /* 0x080fe20000000026 */
[----:B------:R-:W-:Y:S02]  /*7770*/  FSEL R39, R73, -0.37612664699554443359, P2 ;  /* 0xbec093ac49277808 */ /* 0x000fe40001000000 */
[----:B------:R-:W-:Y:S01]  /*7780*/  FSETP.GE.AND P1, PT, |R46|, 1.0029599666595458984, PT ;  /* 0x3f8060fe2e00780b */ /* 0x000fe20003f26200 */
[-C--:B------:R-:W-:Y:S01]  /*7790*/  FFMA R41, R38, R45.reuse, R41 ;  /* 0x0000002d26297223 */ /* 0x080fe20000000029 */
[----:B------:R-:W-:Y:S02]  /*77a0*/  FSEL R38, R72, 0.12837915122509002686, P2 ;  /* 0x3e0375d348267808 */ /* 0x000fe40001000000 */
        /* <DEDUP_REMOVED lines=14> */
[-C--:B------:R-:W-:Y:S01]  /*7890*/  FFMA R41, R40, R47.reuse, R41 ;  /* 0x0000002f28297223 */ /* 0x080fe20000000029 */
[----:B------:R-:W-:Y:S03]  /*78a0*/  FSEL R40, R73, -0.37612664699554443359, P1 ;  /* 0xbec093ac49287808 */ /* 0x000fe60000800000 */
[-C--:B------:R-:W-:Y:S04]  /*78b0*/  FFMA R38, R41, R47.reuse, R38 ;  /* 0x0000002f29267223 */ /* 0x080fe80000000026 */
[-C--:B------:R-:W-:Y:S01]  /*78c0*/  FFMA R43, R38, R47.reuse, R43 ;  /* 0x0000002f262b7223 */ /* 0x080fe2000000002b */
[----:B------:R-:W-:Y:S01]  /*78d0*/  FSEL R38, -R47, R46, P1 ;  /* 0x0000002e2f267208 */ /* 0x000fe20000800100 */
[----:B--2---:R-:W-:Y:S01]  /*78e0*/  @P0 FADD R41, -R45, 1 ;  /* 0x3f8000002d290421 */ /* 0x004fe20000000100 */
[----:B------:R-:W-:Y:S01]  /*78f0*/  FMUL R45, R11, 0.70710676908493041992 ;  /* 0x3f3504f30b2d7820 */ /* 0x000fe20000400000 */
[----:B------:R-:W-:Y:S03]  /*7900*/  FFMA R40, R43, R47, R40 ;  /* 0x0000002f2b287223 */ /* 0x000fe60000000028 */
[----:B------:R-:W-:Y:S01]  /*7910*/  @P0 LOP3.LUT R37, R41, 0x80000000, R42, 0xb8, !PT ;  /* 0x8000000029250812 */ /* 0x000fe200078eb82a */
[C---:B------:R-:W-:Y:S01]  /*7920*/  FMUL R42, R45.reuse, R45 ;  /* 0x0000002d2d2a7220 */ /* 0x040fe20000400000 */
[----:B------:R-:W-:Y:S02]  /*7930*/  FSEL R41, R72, 0.12837915122509002686, P1 ;  /* 0x3e0375d348297808 */ /* 0x000fe40000800000 */
[C---:B------:R-:W-:Y:S03]  /*7940*/  FSETP.GE.AND P0, PT, |R45|.reuse, 1.0029599666595458984, PT ;  /* 0x3f8060fe2d00780b */ /* 0x040fe60003f06200 */
[----:B------:R-:W-:Y:S01]  /*7950*/  FFMA R41, R40, R47, R41 ;  /* 0x0000002f28297223 */ /* 0x000fe20000000029 */
[----:B------:R-:W-:Y:S01]  /*7960*/  FSEL R48, |R45|, R42, P0 ;  /* 0x0000002a2d307208 */ /* 0x000fe20000000200 */
[----:B------:R-:W2:Y:S01]  /*7970*/  @P2 MUFU.EX2 R47, R39 ;  /* 0x00000027002f2308 */ /* 0x000ea20000000800 */
[----:B------:R-:W-:Y:S01]  /*7980*/  FSEL R43, R82, 8.4834944573231041431e-05, P0 ;  /* 0x38b1e96a522b7808 */ /* 0x000fe20000000000 */
[----:B------:R-:W-:Y:S01]  /*7990*/  FFMA R38, R41, R38, R38 ;  /* 0x0000002629267223 */ /* 0x000fe20000000026 */
[----:B------:R-:W-:Y:S02]  /*79a0*/  FSEL R40, -R76, -0.00082130916416645050049, P0 ;  /* 0xba574d204c287808 */ /* 0x000fe40000000100 */
[----:B------:R-:W-:Y:S02]  /*79b0*/  FSEL R41, R71, 0.0052134888246655464172, P0 ;  /* 0x3baad5ea47297808 */ /* 0x000fe40000000000 */
[----:B------:R-:W-:Y:S01]  /*79c0*/  FSEL R42, -R75, -0.026868773624300956726, P0 ;  /* 0xbcdc1be74b2a7808 */ /* 0x000fe20000000100 */
[-C--:B------:R-:W-:Y:S01]  /*79d0*/  FFMA R40, R43, R48.reuse, R40 ;  /* 0x000000302b287223 */ /* 0x080fe20000000028 */
[----:B------:R-:W-:Y:S03]  /*79e0*/  FSEL R43, R74, 0.11284004896879196167, P0 ;  /* 0x3de718af4a2b7808 */ /* 0x000fe60000000000 */
[-C--:B------:R-:W-:Y:S01]  /*79f0*/  FFMA R41, R40, R48.reuse, R41 ;  /* 0x0000003028297223 */ /* 0x080fe20000000029 */
[----:B------:R-:W-:Y:S03]  /*7a00*/  FSEL R40, R73, -0.37612664699554443359, P0 ;  /* 0xbec093ac49287808 */ /* 0x000fe60000000000 */
[-C--:B------:R-:W-:Y:S01]  /*7a10*/  FFMA R42, R41, R48.reuse, R42 ;  /* 0x00000030292a7223 */ /* 0x080fe2000000002a */
[----:B------:R-:W-:Y:S01]  /*7a20*/  FSEL R41, R72, 0.12837915122509002686, P0 ;  /* 0x3e0375d348297808 */ /* 0x000fe20000000000 */
[----:B--2---:R-:W-:Y:S01]  /*7a30*/  @P2 FADD R49, -R47, 1 ;  /* 0x3f8000002f312421 */ /* 0x004fe20000000100 */
[----:B------:R-:W-:Y:S01]  /*7a40*/  FMUL R47, R8, 0.70710676908493041992 ;  /* 0x3f3504f3082f7820 */ /* 0x000fe20000400000 */
[-C--:B------:R-:W-:Y:S03]  /*7a50*/  FFMA R43, R42, R48.reuse, R43 ;  /* 0x000000302a2b7223 */ /* 0x080fe6000000002b */
[----:B------:R-:W-:Y:S01]  /*7a60*/  @P2 LOP3.LUT R39, R49, 0x80000000, R44, 0xb8, !PT ;  /* 0x8000000031272812 */ /* 0x000fe200078eb82c */
[-C--:B------:R-:W-:Y:S01]  /*7a70*/  FFMA R40, R43, R48.reuse, R40 ;  /* 0x000000302b287223 */ /* 0x080fe20000000028 */
[C---:B------:R-:W-:Y:S01]  /*7a80*/  FSETP.GE.AND P2, PT, |R47|.reuse, 1.0029599666595458984, PT ;  /* 0x3f8060fe2f00780b */ /* 0x040fe20003f46200 */
[C---:B------:R-:W-:Y:S01]  /*7a90*/  FMUL R42, R47.reuse, R47 ;  /* 0x0000002f2f2a7220 */ /* 0x040fe20000400000 */
[----:B------:R-:W2:Y:S01]  /*7aa0*/  @P1 MUFU.EX2 R49, R38 ;  /* 0x0000002600311308 */ /* 0x000ea20000000800 */
[----:B------:R-:W-:Y:S01]  /*7ab0*/  FFMA R41, R40, R48, R41 ;  /* 0x0000003028297223 */ /* 0x000fe20000000029 */
[----:B------:R-:W-:Y:S02]  /*7ac0*/  FSEL R40, -R48, R45, P0 ;  /* 0x0000002d30287208 */ /* 0x000fe40000000100 */
[----:B------:R-:W-:Y:S02]  /*7ad0*/  FSEL R48, |R47|, R42, P2 ;  /* 0x0000002a2f307208 */ /* 0x000fe40001000200 */
        /* <DEDUP_REMOVED lines=17> */
[C---:B------:R-:W-:Y:S01]  /*7bf0*/  FSETP.GE.AND P1, PT, |R49|.reuse, 1.0029599666595458984, PT ;  /* 0x3f8060fe3100780b */ /* 0x040fe20003f26200 */
[----:B------:R-:W-:Y:S02]  /*7c00*/  FADD R38, R38, 1 ;  /* 0x3f80000026267421 */ /* 0x000fe40000000000 */
[----:B------:R-:W-:Y:S01]  /*7c10*/  FFMA R41, R42, R48, R41 ;  /* 0x000000302a297223 */ /* 0x000fe20000000029 */
[----:B------:R-:W-:Y:S02]  /*7c20*/  FSEL R42, -R48, R47, P2 ;  /* 0x0000002f302a7208 */ /* 0x000fe40001000100 */
        /* <DEDUP_REMOVED lines=9> */
[-C--:B------:R-:W-:Y:S04]  /*7cc0*/  FFMA R44, R43, R50.reuse, R44 ;  /* 0x000000322b2c7223 */ /* 0x080fe8000000002c */
[-C--:B------:R-:W-:Y:S01]  /*7cd0*/  FFMA R41, R44, R50.reuse, R41 ;  /* 0x000000322c297223 */ /* 0x080fe20000000029 */
[----:B------:R-:W-:Y:S01]  /*7ce0*/  FSEL R44, R72, 0.12837915122509002686, P1 ;  /* 0x3e0375d3482c7808 */ /* 0x000fe20000800000 */
[----:B--2---:R-:W-:Y:S01]  /*7cf0*/  @P0 FADD R52, -R48, 1 ;  /* 0x3f80000030340421 */ /* 0x004fe20000000100 */
[----:B------:R-:W-:Y:S01]  /*7d00*/  FMUL R48, R10, 0.70710676908493041992 ;  /* 0x3f3504f30a307820 */ /* 0x000fe20000400000 */
[----:B------:R-:W-:Y:S01]  /*7d10*/  FFMA R46, R41, R50, R46 ;  /* 0x00000032292e7223 */ /* 0x000fe2000000002e */
[----:B------:R-:W-:Y:S02]  /*7d20*/  FSEL R41, R73, -0.37612664699554443359, P1 ;  /* 0xbec093ac49297808 */ /* 0x000fe40000800000 */
[----:B------:R-:W-:Y:S01]  /*7d30*/  @P0 LOP3.LUT R40, R52, 0x80000000, R45, 0xb8, !PT ;  /* 0x8000000034280812 */ /* 0x000fe200078eb82d */
[C---:B------:R-:W-:Y:S01]  /*7d40*/  FMUL R43, R48.reuse, R48 ;  /* 0x00000030302b7220 */ /* 0x040fe20000400000 */
[----:B------:R-:W-:Y:S01]  /*7d50*/  FSETP.GE.AND P0, PT, |R48|, 1.0029599666595458984, PT ;  /* 0x3f8060fe3000780b */ /* 0x000fe20003f06200 */
[-C--:B------:R-:W-:Y:S02]  /*7d60*/  FFMA R41, R46, R50.reuse, R41 ;  /* 0x000000322e297223 */ /* 0x080fe40000000029 */
[----:B------:R-:W-:Y:S01]  /*7d70*/  FADD R40, R40, 1 ;  /* 0x3f80000028287421 */ /* 0x000fe20000000000 */
[----:B------:R-:W-:Y:S01]  /*7d80*/  FSEL R51, |R48|, R43, P0 ;  /* 0x0000002b30337208 */ /* 0x000fe20000000200 */
[----:B------:R-:W-:Y:S01]  /*7d90*/  FFMA R44, R41, R50, R44 ;  /* 0x00000032292c7223 */ /* 0x000fe2000000002c */
[----:B------:R-:W-:Y:S02]  /*7da0*/  FSEL R41, -R50, R49, P1 ;  /* 0x0000003132297208 */ /* 0x000fe40000800100 */
[----:B------:R-:W-:Y:S01]  /*7db0*/  FSEL R46, R82, 8.4834944573231041431e-05, P0 ;  /* 0x38b1e96a522e7808 */ /* 0x000fe20000000000 */
[----:B------:R-:W2:Y:S01]  /*7dc0*/  @P2 MUFU.EX2 R50, R42 ;  /* 0x0000002a00322308 */ /* 0x000ea20000000800 */
[----:B------:R-:W-:Y:S01]  /*7dd0*/  FSEL R43, -R76, -0.00082130916416645050049, P0 ;  /* 0xba574d204c2b7808 */ /* 0x000fe20000000100 */
[----:B------:R-:W-:Y:S01]  /*7de0*/  FFMA R41, R44, R41, R41 ;  /* 0x000000292c297223 */ /* 0x000fe20000000029 */
[----:B------:R-:W-:Y:S02]  /*7df0*/  FSEL R44, R71, 0.0052134888246655464172, P0 ;  /* 0x3baad5ea472c7808 */ /* 0x000fe40000000000 */
[----:B------:R-:W-:Y:S01]  /*7e00*/  FSEL R45, -R75, -0.026868773624300956726, P0 ;  /* 0xbcdc1be74b2d7808 */ /* 0x000fe20000000100 */
[-C--:B------:R-:W-:Y:S01]  /*7e10*/  FFMA R43, R46, R51.reuse, R43 ;  /* 0x000000332e2b7223 */ /* 0x080fe2000000002b */
[----:B------:R-:W-:Y:S03]  /*7e20*/  FSEL R46, R74, 0.11284004896879196167, P0 ;  /* 0x3de718af4a2e7808 */ /* 0x000fe60000000000 */
[----:B------:R-:W3:Y:S01]  /*7e30*/  @P1 MUFU.EX2 R52, R41 ;  /* 0x0000002900341308 */ /* 0x000ee20000000800 */
[-C--:B------:R-:W-:Y:S01]  /*7e40*/  FFMA R44, R43, R51.reuse, R44 ;  /* 0x000000332b2c7223 */ /* 0x080fe2000000002c */
[----:B------:R-:W-:Y:S03]  /*7e50*/  FSEL R43, R73, -0.37612664699554443359, P0 ;  /* 0xbec093ac492b7808 */ /* 0x000fe60000000000 */
[-C--:B------:R-:W-:Y:S01]  /*7e60*/  FFMA R45, R44, R51.reuse, R45 ;  /* 0x000000332c2d7223 */ /* 0x080fe2000000002d */
[----:B--2---:R-:W-:Y:S03]  /*7e70*/  @P2 FADD R44, -R50, 1 ;  /* 0x3f800000322c2421 */ /* 0x004fe60000000100 */
[-C--:B------:R-:W-:Y:S01]  /*7e80*/  FFMA R46, R45, R51.reuse, R46 ;  /* 0x000000332d2e7223 */ /* 0x080fe2000000002e */
[----:B------:R-:W-:Y:S01]  /*7e90*/  FMUL R50, R15, 0.70710676908493041992 ;  /* 0x3f3504f30f327820 */ /* 0x000fe20000400000 */
[----:B------:R-:W-:Y:S02]  /*7ea0*/  @P2 LOP3.LUT R42, R44, 0x80000000, R47, 0xb8, !PT ;  /* 0x800000002c2a2812 */ /* 0x000fe400078eb82f */
[-C--:B------:R-:W-:Y:S01]  /*7eb0*/  FFMA R43, R46, R51.reuse, R43 ;  /* 0x000000332e2b7223 */ /* 0x080fe2000000002b */
[----:B------:R-:W-:Y:S01]  /*7ec0*/  FSEL R44, R72, 0.12837915122509002686, P0 ;  /* 0x3e0375d3482c7808 */ /* 0x000fe20000000000 */
[C---:B------:R-:W-:Y:S01]  /*7ed0*/  FMUL R45, R50.reuse, R50 ;  /* 0x00000032322d7220 */ /* 0x040fe20000400000 */
[----:B------:R-:W-:Y:S01]  /*7ee0*/  FSETP.GE.AND P2, PT, |R50|, 1.0029599666595458984, PT ;  /* 0x3f8060fe3200780b */ /* 0x000fe20003f46200 */
[----:B---3--:R-:W-:Y:S01]  /*7ef0*/  @P1 FADD R54, -R52, 1 ;  /* 0x3f80000034361421 */ /* 0x008fe20000000100 */
[----:B------:R-:W-:Y:S01]  /*7f00*/  FMUL R52, R12, 0.70710676908493041992 ;  /* 0x3f3504f30c347820 */ /* 0x000fe20000400000 */
        /* <DEDUP_REMOVED lines=41> */
[----:B------:R-:W-:Y:S01]  /*81a0*/  FSETP.GE.AND P0, PT, |R51|, 1.0029599666595458984, PT ;  /* 0x3f8060fe3300780b */ /* 0x000fe20003f06200 */
[----:B------:R-:W-:Y:S02]  /*81b0*/  FADD R43, R43, 1 ;  /* 0x3f8000002b2b7421 */ /* 0x000fe40000000000 */
        /* <DEDUP_REMOVED lines=42> */
[C---:B------:R-:W-:Y:S03]  /*8460*/  FSETP.GE.AND P1, PT, |R55|.reuse, 1.0029599666595458984, PT ;  /* 0x3f8060fe3700780b */ /* 0x040fe60003f26200 */
        /* <DEDUP_REMOVED lines=168> */
[-C--:B------:R-:W-:Y:S01]  /*8ef0*/  FFMA R56, R55, R64.reuse, R56 ;  /* 0x0000004037387223 */ /* 0x080fe20000000038 */
[----:B------:R-:W-:Y:S03]  /*8f00*/  FSEL R55, R73, -0.37612664699554443359, P0 ;  /* 0xbec093ac49377808 */ /* 0x000fe60000000000 */
[-C--:B------:R-:W-:Y:S01]  /*8f10*/  FFMA R57, R56, R64.reuse, R57 ;  /* 0x0000004038397223 */ /* 0x080fe20000000039 */
[----:B--2---:R-:W-:Y:S03]  /*8f20*/  @P2 FADD R56, -R62, 1 ;  /* 0x3f8000003e382421 */ /* 0x004fe60000000100 */
[-C--:B------:R-:W-:Y:S01]  /*8f30*/  FFMA R58, R57, R64.reuse, R58 ;  /* 0x00000040393a7223 */ /* 0x080fe2000000003a */
[----:B------:R-:W-:Y:S01]  /*8f40*/  FMUL R62, R27, 0.70710676908493041992 ;  /* 0x3f3504f31b3e7820 */ /* 0x000fe20000400000 */
[----:B------:R-:W-:Y:S02]  /*8f50*/  @P2 LOP3.LUT R54, R56, 0x80000000, R59, 0xb8, !PT ;  /* 0x8000000038362812 */ /* 0x000fe400078eb83b */
[----:B------:R-:W-:Y:S01]  /*8f60*/  FFMA R55, R58, R64, R55 ;  /* 0x000000403a377223 */ /* 0x000fe20000000037 */
[----:B------:R-:W-:Y:S01]  /*8f70*/  FSEL R56, R72, 0.12837915122509002686, P0 ;  /* 0x3e0375d348387808 */ /* 0x000fe20000000000 */
[C---:B------:R-:W-:Y:S01]  /*8f80*/  FMUL R57, R62.reuse, R62 ;  /* 0x0000003e3e397220 */ /* 0x040fe20000400000 */
[----:B------:R-:W-:Y:S03]  /*8f90*/  FSETP.GE.AND P2, PT, |R62|, 1.0029599666595458984, PT ;  /* 0x3f8060fe3e00780b */ /* 0x000fe60003f46200 */
        /* <DEDUP_REMOVED lines=29> */
[----:B------:R-:W-:Y:S01]  /*9170*/  FSEL R59, R71, 0.0052134888246655464172, P1 ;  /* 0x3baad5ea473b7808 */ /* 0x000fe20000800000 */
[----:B------:R-:W3:Y:S01]  /*9180*/  @P2 MUFU.EX2 R79, R57 ;  /* 0x00000039004f2308 */ /* 0x000ee20000000800 */
        /* <DEDUP_REMOVED lines=8> */
[-C--:B------:R-:W-:Y:S01]  /*9210*/  FFMA R61, R56, R77.reuse, R61 ;  /* 0x0000004d383d7223 */ /* 0x080fe2000000003d */
[----:B------:R-:W-:Y:S02]  /*9220*/  FSEL R56, -R77, R64, P1 ;  /* 0x000000404d387208 */ /* 0x000fe40000800100 */
[----:B------:R-:W-:Y:S01]  /*9230*/  @P0 LOP3.LUT R55, R59, 0x80000000, R60, 0xb8, !PT ;  /* 0x800000003b370812 */ /* 0x000fe200078eb83c */
[-C--:B------:R-:W-:Y:S01]  /*9240*/  FFMA R58, R61, R77.reuse, R58 ;  /* 0x0000004d3d3a7223 */ /* 0x080fe2000000003a */
[----:B------:R-:W-:Y:S01]  /*9250*/  FSEL R59, R72, 0.12837915122509002686, P1 ;  /* 0x3e0375d3483b7808 */ /* 0x000fe20000800000 */
[C---:B------:R-:W-:Y:S01]  /*9260*/  FMUL R61, R78.reuse, R78 ;  /* 0x0000004e4e3d7220 */ /* 0x040fe20000400000 */
[----:B------:R-:W-:Y:S01]  /*9270*/  FSETP.GE.AND P0, PT, |R78|, 1.0029599666595458984, PT ;  /* 0x3f8060fe4e00780b */ /* 0x000fe20003f06200 */
[----:B------:R-:W-:Y:S01]  /*9280*/  FADD R55, R55, 1 ;  /* 0x3f80000037377421 */ /* 0x000fe20000000000 */
[----:B---3--:R-:W-:Y:S01]  /*9290*/  @P2 FADD R81, -R79, 1 ;  /* 0x3f8000004f512421 */ /* 0x008fe20000000100 */
[----:B------:R-:W-:Y:S01]  /*92a0*/  FFMA R59, R58, R77, R59 ;  /* 0x0000004d3a3b7223 */ /* 0x000fe2000000003b */
[----:B------:R-:W-:Y:S01]  /*92b0*/  FSEL R77, |R78|, R61, P0 ;  /* 0x0000003d4e4d7208 */ /* 0x000fe20000000200 */
[----:B------:R-:W-:Y:S01]  /*92c0*/  FMUL R79, R26, 0.70710676908493041992 ;  /* 0x3f3504f31a4f7820 */ /* 0x000fe20000400000 */
        /* <DEDUP_REMOVED lines=13> */
[----:B------:R-:W-:Y:S01]  /*93a0*/  FSEL R62, -R75, -0.026868773624300956726, P2 ;  /* 0xbcdc1be74b3e7808 */ /* 0x000fe20001000100 */
[----:B------:R-:W-:Y:S01]  /*93b0*/  FFMA R61, R60, R77, R61 ;  /* 0x0000004d3c3d7223 */ /* 0x000fe2000000003d */
[----:B------:R-:W-:Y:S03]  /*93c0*/  FMUL R60, R79, R79 ;  /* 0x0000004f4f3c7220 */ /* 0x000fe60000400000 */
[-C--:B------:R-:W-:Y:S01]  /*93d0*/  FFMA R58, R61, R77.reuse, R58 ;  /* 0x0000004d3d3a7223 */ /* 0x080fe2000000003a */
[----:B------:R-:W-:Y:S02]  /*93e0*/  FSEL R61, R82, 8.4834944573231041431e-05, P2 ;  /* 0x38b1e96a523d7808 */ /* 0x000fe40001000000 */
[----:B------:R-:W-:Y:S01]  /*93f0*/  FSEL R80, |R79|, R60, P2 ;  /* 0x0000003c4f507208 */ /* 0x000fe20001000200 */
[----:B------:R-:W-:Y:S01]  /*9400*/  FFMA R59, R58, R77, R59 ;  /* 0x0000004d3a3b7223 */ /* 0x000fe2000000003b */
[----:B------:R-:W-:Y:S02]  /*9410*/  FSEL R58, -R77, R78, P0 ;  /* 0x0000004e4d3a7208 */ /* 0x000fe40000000100 */
[----:B------:R-:W-:Y:S01]  /*9420*/  FSEL R60, -R76, -0.00082130916416645050049, P2 ;  /* 0xba574d204c3c7808 */ /* 0x000fe20001000100 */
[----:B------:R-:W2:Y:S02]  /*9430*/  @P1 MUFU.EX2 R77, R56 ;  /* 0x00000038004d1308 */ /* 0x000ea40000000800 */
[----:B------:R-:W-:Y:S01]  /*9440*/  FFMA R58, R59, R58, R58 ;  /* 0x0000003a3b3a7223 */ /* 0x000fe2000000003a */
[----:B------:R-:W-:Y:S01]  /*9450*/  FSEL R59, R71, 0.0052134888246655464172, P2 ;  /* 0x3baad5ea473b7808 */ /* 0x000fe20001000000 */
[-C--:B------:R-:W-:Y:S01]  /*9460*/  FFMA R60, R61, R80.reuse, R60 ;  /* 0x000000503d3c7223 */ /* 0x080fe2000000003c */
[----:B------:R-:W-:Y:S03]  /*9470*/  FSEL R61, R74, 0.11284004896879196167, P2 ;  /* 0x3de718af4a3d7808 */ /* 0x000fe60001000000 */
[-C--:B------:R-:W-:Y:S01]  /*9480*/  FFMA R59, R60, R80.reuse, R59 ;  /* 0x000000503c3b7223 */ /* 0x080fe2000000003b */
[----:B------:R-:W-:Y:S01]  /*9490*/  FSEL R60, R73, -0.37612664699554443359, P2 ;  /* 0xbec093ac493c7808 */ /* 0x000fe20001000000 */
[----:B------:R-:W3:Y:S02]  /*94a0*/  @P0 MUFU.EX2 R81, R58 ;  /* 0x0000003a00510308 */ /* 0x000ee40000000800 */
[-C--:B------:R-:W-:Y:S04]  /*94b0*/  FFMA R62, R59, R80.reuse, R62 ;  /* 0x000000503b3e7223 */ /* 0x080fe8000000003e */
[-C--:B------:R-:W-:Y:S01]  /*94c0*/  FFMA R61, R62, R80.reuse, R61 ;  /* 0x000000503e3d7223 */ /* 0x080fe2000000003d */
[----:B--2---:R-:W-:Y:S01]  /*94d0*/  @P1 FADD R59, -R77, 1 ;  /* 0x3f8000004d3b1421 */ /* 0x004fe20000000100 */
[----:B------:R-:W-:Y:S02]  /*94e0*/  FMUL R77, R31, 0.70710676908493041992 ;  /* 0x3f3504f31f4d7820 */ /* 0x000fe40000400000 */
[-C--:B------:R-:W-:Y:S02]  /*94f0*/  FFMA R60, R61, R80.reuse, R60 ;  /* 0x000000503d3c7223 */ /* 0x080fe4000000003c */
[----:B------:R-:W-:Y:S01]  /*9500*/  @P1 LOP3.LUT R56, R59, 0x80000000, R64, 0xb8, !PT ;  /* 0x800000003b381812 */ /* 0x000fe200078eb840 */
[C---:B------:R-:W-:Y:S01]  /*9510*/  FMUL R62, R77.reuse, R77 ;  /* 0x0000004d4d3e7220 */ /* 0x040fe20000400000 */
[----:B------:R-:W-:Y:S02]  /*9520*/  FSEL R59, R72, 0.12837915122509002686, P2 ;  /* 0x3e0375d3483b7808 */ /* 0x000fe40001000000 */
[----:B------:R-:W-:Y:S01]  /*9530*/  FSETP.GE.AND P1, PT, |R77|, 1.0029599666595458984, PT ;  /* 0x3f8060fe4d00780b */ /* 0x000fe20003f26200 */
[----:B---3--:R-:W-:Y:S02]  /*9540*/  @P0 FADD R81, -R81, 1 ;  /* 0x3f80000051510421 */ /* 0x008fe40000000100 */
        /* <DEDUP_REMOVED lines=12> */
[----:B------:R-:W-:Y:S01]  /*9610*/  FSEL R61, R73, -0.37612664699554443359, P1 ;  /* 0xbec093ac493d7808 */ /* 0x000fe20000800000 */
[----:B------:R-:W-:Y:S02]  /*9620*/  FMUL R78, R0, 0.5 ;  /* 0x3f000000004e7820 */ /* 0x000fe40000400000 */
[----:B------:R-:W-:Y:S01]  /*9630*/  FFMA R59, R62, R80, R59 ;  /* 0x000000503e3b7223 */ /* 0x000fe2000000003b */
[----:B------:R-:W-:Y:S01]  /*9640*/  FSEL R62, R72, 0.12837915122509002686, P1 ;  /* 0x3e0375d3483e7808 */ /* 0x000fe20000800000 */
[----:B------:R-:W-:Y:S01]  /*9650*/  FMUL R78, R141, R78 ;  /* 0x0000004e8d4e7220 */ /* 0x000fe20000400000 */
[----:B------:R-:W-:Y:S01]  /*9660*/  FMUL R141, R3, 0.5 ;  /* 0x3f000000038d7820 */ /* 0x000fe20000400000 */
[-C--:B------:R-:W-:Y:S01]  /*9670*/  FFMA R64, R59, R80.reuse, R64 ;  /* 0x000000503b407223 */ /* 0x080fe20000000040 */
[----:B------:R-:W-:Y:S01]  /*9680*/  FSEL R59, -R80, R77, P1 ;  /* 0x0000004d503b7208 */ /* 0x000fe20000800100 */
[----:B------:R-:W-:Y:S01]  /*9690*/  FADD R58, R58, 1 ;  /* 0x3f8000003a3a7421 */ /* 0x000fe20000000000 */
[----:B------:R-:W-:Y:S01]  /*96a0*/  FMUL R141, R36, R141 ;  /* 0x0000008d248d7220 */ /* 0x000fe20000400000 */
[-C--:B------:R-:W-:Y:S01]  /*96b0*/  FFMA R61, R64, R80.reuse, R61 ;  /* 0x00000050403d7223 */ /* 0x080fe2000000003d */
[----:B------:R-:W-:Y:S01]  /*96c0*/  FMUL R64, R28, 0.70710676908493041992 ;  /* 0x3f3504f31c407820 */ /* 0x000fe20000400000 */
[----:B------:R-:W-:Y:S02]  /*96d0*/  FMUL R36, R7, 0.5 ;  /* 0x3f00000007247820 */ /* 0x000fe40000400000 */
[----:B------:R-:W-:Y:S01]  /*96e0*/  FFMA R62, R61, R80, R62 ;  /* 0x000000503d3e7223 */ /* 0x000fe2000000003e */
[C---:B------:R-:W-:Y:S01]  /*96f0*/  FMUL R61, R64.reuse, R64 ;  /* 0x00000040403d7220 */ /* 0x040fe20000400000 */
[----:B------:R-:W-:Y:S01]  /*9700*/  FSETP.GE.AND P0, PT, |R64|, 1.0029599666595458984, PT ;  /* 0x3f8060fe4000780b */ /* 0x000fe20003f06200 */
[----:B------:R-:W-:Y:S01]  /*9710*/  FMUL R80, R2, 0.5 ;  /* 0x3f00000002507820 */ /* 0x000fe20000400000 */
[----:B------:R-:W-:Y:S02]  /*9720*/  FFMA R59, R62, R59, R59 ;  /* 0x0000003b3e3b7223 */ /* 0x000fe4000000003b */
[----:B------:R-:W-:Y:S01]  /*9730*/  FSEL R81, |R64|, R61, P0 ;  /* 0x0000003d40517208 */ /* 0x000fe20000000200 */
[----:B------:R-:W-:Y:S01]  /*9740*/  FMUL R139, R139, R80 ;  /* 0x000000508b8b7220 */ /* 0x000fe20000400000 */
[----:B------:R-:W-:Y:S01]  /*9750*/  FSEL R85, R82, 8.4834944573231041431e-05, P0 ;  /* 0x38b1e96a52557808 */ /* 0x000fe20000000000 */
[----:B------:R-:W2:Y:S01]  /*9760*/  @P2 MUFU.EX2 R62, R60 ;  /* 0x0000003c003e2308 */ /* 0x000ea20000000800 */
[----:B------:R-:W-:Y:S02]  /*9770*/  FSEL R0, -R76, -0.00082130916416645050049, P0 ;  /* 0xba574d204c007808 */ /* 0x000fe40000000100 */
[----:B------:R-:W-:Y:S02]  /*9780*/  FSEL R61, R71, 0.0052134888246655464172, P0 ;  /* 0x3baad5ea473d7808 */ /* 0x000fe40000000000 */
[----:B------:R-:W-:Y:S01]  /*9790*/  FSEL R2, -R75, -0.026868773624300956726, P0 ;  /* 0xbcdc1be74b027808 */ /* 0x000fe20000000100 */
[-C--:B------:R-:W-:Y:S01]  /*97a0*/  FFMA R0, R85, R81.reuse, R0 ;  /* 0x0000005155007223 */ /* 0x080fe20000000000 */
[----:B------:R-:W-:Y:S02]  /*97b0*/  FSEL R3, R74, 0.11284004896879196167, P0 ;  /* 0x3de718af4a037808 */ /* 0x000fe40000000000 */
[----:B------:R-:W-:Y:S01]  /*97c0*/  FSEL R7, R72, 0.12837915122509002686, P0 ;  /* 0x3e0375d348077808 */ /* 0x000fe20000000000 */
[-C--:B------:R-:W-:Y:S01]  /*97d0*/  FFMA R61, R0, R81.reuse, R61 ;  /* 0x00000051003d7223 */ /* 0x080fe2000000003d */
[----:B------:R-:W-:Y:S02]  /*97e0*/  FSEL R0, R73, -0.37612664699554443359, P0 ;  /* 0xbec093ac49007808 */ /* 0x000fe40000000000 */
[----:B------:R-:W-:Y:S01]  /*97f0*/  F2FP.F16.F32.PACK_AB R140, R139, R78 ;  /* 0x0000004e8b8c723e */ /* 0x000fe200000000ff */
[-C--:B------:R-:W-:Y:S01]  /*9800*/  FFMA R2, R61, R81.reuse, R2 ;  /* 0x000000513d027223 */ /* 0x080fe20000000002 */
[----:B------:R-:W-:Y:S01]  /*9810*/  FADD R61, R33, 1 ;  /* 0x3f800000213d7421 */ /* 0x000fe20000000000 */
[----:B------:R-:W-:Y:S01]  /*9820*/  FMUL R78, R5, 0.5 ;  /* 0x3f000000054e7820 */ /* 0x000fe20000400000 */
[----:B--2---:R-:W-:Y:S01]  /*9830*/  @P2 FADD R62, -R62, 1 ;  /* 0x3f8000003e3e2421 */ /* 0x004fe20000000100 */
[-C--:B------:R-:W-:Y:S01]  /*9840*/  FFMA R3, R2, R81.reuse, R3 ;  /* 0x0000005102037223 */ /* 0x080fe20000000003 */
[----:B------:R-:W-:Y:S03]  /*9850*/  FMUL R36, R61, R36 ;  /* 0x000000243d247220 */ /* 0x000fe60000400000 */
[----:B------:R-:W-:Y:S01]  /*9860*/  @P2 LOP3.LUT R60, R62, 0x80000000, R79, 0xb8, !PT ;  /* 0x800000003e3c2812 */ /* 0x000fe200078eb84f */
[----:B------:R-:W-:Y:S01]  /*9870*/  FFMA R0, R3, R81, R0 ;  /* 0x0000005103007223 */ /* 0x000fe20000000000 */
[C---:B------:R-:W-:Y:S01]  /*9880*/  FSETP.GE.AND P2, PT, |R32|.reuse, 1.0029599666595458984, PT ;  /* 0x3f8060fe2000780b */ /* 0x040fe20003f46200 */
[----:B------:R-:W-:Y:S01]  /*9890*/  FMUL R3, R32, R32 ;  /* 0x0000002020037220 */ /* 0x000fe20000400000 */
[----:B------:R-:W-:Y:S01]  /*98a0*/  F2FP.F16.F32.PACK_AB R141, R36, R141 ;  /* 0x0000008d248d723e */ /* 0x000fe200000000ff */
[----:B------:R-:W-:Y:S01]  /*98b0*/  FFMA R7, R0, R81, R7 ;  /* 0x0000005100077223 */ /* 0x000fe20000000007 */
[----:B------:R-:W-:Y:S01]  /*98c0*/  FSEL R0, -R81, R64, P0 ;  /* 0x0000004051007208 */ /* 0x000fe20000000100 */
[----:B------:R-:W-:Y:S01]  /*98d0*/  FMUL R62, R4, 0.5 ;  /* 0x3f000000043e7820 */ /* 0x000fe20000400000 */
[----:B------:R-:W-:Y:S01]  /*98e0*/  FSEL R5, |R32|, R3, P2 ;  /* 0x0000000320057208 */ /* 0x000fe20001000200 */
[----:B------:R-:W-:Y:S01]  /*98f0*/  FADD R79, R37, 1 ;  /* 0x3f800000254f7421 */ /* 0x000fe20000000000 */
[----:B------:R-:W-:Y:S01]  /*9900*/  FSEL R61, R82, 8.4834944573231041431e-05, P2 ;  /* 0x38b1e96a523d7808 */ /* 0x000fe20001000000 */
[----:B------:R-:W-:Y:S01]  /*9910*/  FADD R37, R39, 1 ;  /* 0x3f80000027257421 */ /* 0x000fe20000000000 */
[----:B------:R-:W-:Y:S01]  /*9920*/  FSEL R2, -R76, -0.00082130916416645050049, P2 ;  /* 0xba574d204c027808 */ /* 0x000fe20001000100 */
[----:B------:R-:W-:Y:S01]  /*9930*/  FMUL R62, R79, R62 ;  /* 0x0000003e4f3e7220 */ /* 0x000fe20000400000 */
[----:B------:R-:W-:Y:S01]  /*9940*/  FSEL R3, R71, 0.0052134888246655464172, P2 ;  /* 0x3baad5ea47037808 */ /* 0x000fe20001000000 */
[----:B------:R-:W-:Y:S01]  /*9950*/  FFMA R0, R7, R0, R0 ;  /* 0x0000000007007223 */ /* 0x000fe20000000000 */
[----:B------:R-:W-:Y:S01]  /*9960*/  FSEL R4, -R75, -0.026868773624300956726, P2 ;  /* 0xbcdc1be74b047808 */ /* 0x000fe20001000100 */
[-C--:B------:R-:W-:Y:S01]  /*9970*/  FFMA R2, R61, R5.reuse, R2 ;  /* 0x000000053d027223 */ /* 0x080fe20000000002 */
[----:B------:R-:W2:Y:S01]  /*9980*/  @P1 MUFU.EX2 R36, R59 ;  /* 0x0000003b00241308 */ /* 0x000ea20000000800 */
[----:B------:R-:W-:Y:S01]  /*9990*/  FMUL R37, R37, R78 ;  /* 0x0000004e25257220 */ /* 0x000fe20000400000 */
[----:B------:R-:W-:Y:S01]  /*99a0*/  FMUL R61, R11, 0.5 ;  /* 0x3f0000000b3d7820 */ /* 0x000fe20000400000 */
[-C--:B------:R-:W-:Y:S01]  /*99b0*/  FFMA R3, R2, R5.reuse, R3 ;  /* 0x0000000502037223 */ /* 0x080fe20000000003 */
[----:B------:R-:W-:Y:S01]  /*99c0*/  FSEL R2, R73, -0.37612664699554443359, P2 ;  /* 0xbec093ac49027808 */ /* 0x000fe20001000000 */
[----:B------:R-:W-:Y:S01]  /*99d0*/  FMUL R7, R30, 0.70710676908493041992 ;  /* 0x3f3504f31e077820 */ /* 0x000fe20000400000 */
[----:B------:R-:W-:Y:S01]  /*99e0*/  F2FP.F16.F32.PACK_AB R142, R37, R62 ;  /* 0x0000003e258e723e */ /* 0x000fe200000000ff */
[----:B------:R-:W-:Y:S01]  /*99f0*/  FFMA R4, R3, R5, R4 ;  /* 0x0000000503047223 */ /* 0x000fe20000000004 */
[----:B------:R-:W-:Y:S01]  /*9a00*/  FSEL R3, R74, 0.11284004896879196167, P2 ;  /* 0x3de718af4a037808 */ /* 0x000fe20001000000 */
[----:B------:R-:W-:Y:S01]  /*9a10*/  FMUL R39, R6, 0.5 ;  /* 0x3f00000006277820 */ /* 0x000fe20000400000 */
[----:B------:R-:W-:Y:S01]  /*9a20*/  FMUL R61, R40, R61 ;  /* 0x0000003d283d7220 */ /* 0x000fe20000400000 */
[----:B------:R-:W-:Y:S01]  /*9a30*/  FMUL R40, R8, 0.5 ;  /* 0x3f00000008287820 */ /* 0x000fe20000400000 */
[----:B------:R-:W-:Y:S01]  /*9a40*/  FADD R37, R42, 1 ;  /* 0x3f8000002a257421 */ /* 0x000fe20000000000 */
[----:B------:R-:W-:Y:S01]  /*9a50*/  FFMA R3, R4, R5, R3 ;  /* 0x0000000504037223 */ /* 0x000fe20000000003 */
[----:B------:R-:W-:Y:S01]  /*9a60*/  FSEL R4, -R5, R32, P2 ;  /* 0x0000002005047208 */ /* 0x000fe20001000100 */
[----:B------:R-:W-:Y:S01]  /*9a70*/  FMUL R38, R38, R39 ;  /* 0x0000002726267220 */ /* 0x000fe20000400000 */
[----:B------:R-:W-:Y:S01]  /*9a80*/  FMUL R39, R9, 0.5 ;  /* 0x3f00000009277820 */ /* 0x000fe20000400000 */
[-C--:B------:R-:W-:Y:S01]  /*9a90*/  FFMA R2, R3, R5.reuse, R2 ;  /* 0x0000000503027223 */ /* 0x080fe20000000002 */
[----:B------:R-:W-:Y:S01]  /*9aa0*/  FSEL R3, R72, 0.12837915122509002686, P2 ;  /* 0x3e0375d348037808 */ /* 0x000fe20001000000 */
[----:B--2---:R-:W-:Y:S01]  /*9ab0*/  @P1 FADD R36, -R36, 1 ;  /* 0x3f80000024241421 */ /* 0x004fe20000000100 */
[----:B------:R-:W-:Y:S01]  /*9ac0*/  F2FP.F16.F32.PACK_AB R143, R61, R38 ;  /* 0x000000263d8f723e */ /* 0x000fe200000000ff */
[----:B------:R-:W-:Y:S01]  /*9ad0*/  FMUL R40, R37, R40 ;  /* 0x0000002825287220 */ /* 0x000fe20000400000 */
[----:B------:R-:W-:Y:S01]  /*9ae0*/  FADD R38, R41, 1 ;  /* 0x3f80000029267421 */ /* 0x000fe20000000000 */
[----:B------:R-:W-:Y:S01]  /*9af0*/  FFMA R3, R2, R5, R3 ;  /* 0x0000000502037223 */ /* 0x000fe20000000003 */
[----:B------:R-:W-:Y:S01]  /*9b00*/  @P1 LOP3.LUT R59, R36, 0x80000000, R77, 0xb8, !PT ;  /* 0x80000000243b1812 */ /* 0x000fe200078eb84d */
[C---:B------:R-:W-:Y:S01]  /*9b10*/  FMUL R2, R7.reuse, R7 ;  /* 0x0000000707027220 */ /* 0x040fe20000400000 */
[----:B------:R-:W-:Y:S01]  /*9b20*/  FSETP.GE.AND P1, PT, |R7|, 1.0029599666595458984, PT ;  /* 0x3f8060fe0700780b */ /* 0x000fe20003f26200 */
[----:B------:R1:W-:Y:S01]  /*9b30*/  STS.128 [R130+UR8], R140 ;  /* 0x0000008c82007988 */ /* 0x0003e20008000c08 */
[----:B------:R-:W-:Y:S01]  /*9b40*/  FMUL R39, R38, R39 ;  /* 0x0000002726277220 */ /* 0x000fe20000400000 */
[----:B------:R-:W-:Y:S01]  /*9b50*/  FMUL R41, R15, 0.5 ;  /* 0x3f0000000f297820 */ /* 0x000fe20000400000 */
[----:B------:R-:W-:Y:S01]  /*9b60*/  FSEL R9, |R7|, R2, P1 ;  /* 0x0000000207097208 */ /* 0x000fe20000800200 */
[----:B------:R-:W-:Y:S01]  /*9b70*/  FADD R42, R45, 1 ;  /* 0x3f8000002d2a7421 */ /* 0x000fe20000000000 */
[----:B------:R-:W-:Y:S01]  /*9b80*/  FSEL R37, R82, 8.4834944573231041431e-05, P1 ;  /* 0x38b1e96a52257808 */ /* 0x000fe20000800000 */
[----:B------:R-:W-:Y:S01]  /*9b90*/  FMUL R38, R10, 0.5 ;  /* 0x3f0000000a267820 */ /* 0x000fe20000400000 */
[----:B------:R-:W-:Y:S01]  /*9ba0*/  FSEL R2, -R76, -0.00082130916416645050049, P1 ;  /* 0xba574d204c027808 */ /* 0x000fe20000800100 */
[----:B------:R-:W2:Y:S01]  /*9bb0*/  @P0 MUFU.EX2 R36, R0 ;  /* 0x0000000000240308 */ /* 0x000ea20000000800 */
[----:B------:R-:W-:Y:S01]  /*9bc0*/  FSEL R6, -R75, -0.026868773624300956726, P1 ;  /* 0xbcdc1be74b067808 */ /* 0x000fe20000800100 */
[----:B------:R-:W-:Y:S01]  /*9bd0*/  FMUL R41, R42, R41 ;  /* 0x000000292a297220 */ /* 0x000fe20000400000 */
[----:B------:R-:W-:Y:S01]  /*9be0*/  FSEL R5, R74, 0.11284004896879196167, P1 ;  /* 0x3de718af4a057808 */ /* 0x000fe20000800000 */
[----:B------:R-:W-:Y:S01]  /*9bf0*/  FMUL R38, R43, R38 ;  /* 0x000000262b267220 */ /* 0x000fe20000400000 */
[----:B------:R-:W-:Y:S01]  /*9c00*/  F2FP.F16.F32.PACK_AB R40, R39, R40 ;  /* 0x000000282728723e */ /* 0x000fe200000000ff */
[----:B------:R-:W-:Y:S01]  /*9c10*/  FADD R43, R48, 1 ;  /* 0x3f800000302b7421 */ /* 0x000fe20000000000 */
[----:B------:R-:W-:Y:S01]  /*9c20*/  FMUL R42, R12, 0.5 ;  /* 0x3f0000000c2a7820 */ /* 0x000fe20000400000 */
[----:B------:R-:W-:Y:S01]  /*9c30*/  FADD R45, R50, 1 ;  /* 0x3f800000322d7421 */ /* 0x000fe20000000000 */
[----:B------:R-:W-:Y:S01]  /*9c40*/  F2FP.F16.F32.PACK_AB R41, R41, R38 ;  /* 0x000000262929723e */ /* 0x000fe200000000ff */
[----:B------:R-:W-:Y:S01]  /*9c50*/  FMUL R38, R14, 0.5 ;  /* 0x3f0000000e267820 */ /* 0x000fe20000400000 */
[----:B------:R-:W-:Y:S01]  /*9c60*/  FMUL R48, R24, 0.5 ;  /* 0x3f00000018307820 */ /* 0x000fe20000400000 */
[----:B------:R-:W-:Y:S01]  /*9c70*/  FFMA R4, R3, R4, R4 ;  /* 0x0000000403047223 */ /* 0x000fe20000000004 */
[----:B------:R-:W-:Y:S01]  /*9c80*/  FSEL R3, R71, 0.0052134888246655464172, P1 ;  /* 0x3baad5ea47037808 */ /* 0x000fe20000800000 */
[----:B------:R-:W-:Y:S01]  /*9c90*/  FMUL R38, R43, R38 ;  /* 0x000000262b267220 */ /* 0x000fe20000400000 */
[-C--:B------:R-:W-:Y:S01]  /*9ca0*/  FFMA R2, R37, R9.reuse, R2 ;  /* 0x0000000925027223 */ /* 0x080fe20000000002 */
[----:B------:R-:W-:Y:S01]  /*9cb0*/  FMUL R8, R35, 0.70710676908493041992 ;  /* 0x3f3504f323087820 */ /* 0x000fe20000400000 */
[----:B--2---:R-:W-:Y:S01]  /*9cc0*/  @P0 FADD R39, -R36, 1 ;  /* 0x3f80000024270421 */ /* 0x004fe20000000100 */
[----:B------:R-:W-:Y:S01]  /*9cd0*/  FADD R37, R44, 1 ;  /* 0x3f8000002c257421 */ /* 0x000fe20000000000 */
[-C--:B------:R-:W-:Y:S01]  /*9ce0*/  FFMA R3, R2, R9.reuse, R3 ;  /* 0x0000000902037223 */ /* 0x080fe20000000003 */
[----:B------:R-:W-:Y:S01]  /*9cf0*/  FSEL R2, R73, -0.37612664699554443359, P1 ;  /* 0xbec093ac49027808 */ /* 0x000fe20000800000 */
[----:B------:R-:W-:Y:S01]  /*9d00*/  FADD R44, R47, 1 ;  /* 0x3f8000002f2c7421 */ /* 0x000fe20000000000 */
[----:B------:R-:W-:Y:S01]  /*9d10*/  @P0 LOP3.LUT R0, R39, 0x80000000, R64, 0xb8, !PT ;  /* 0x8000000027000812 */ /* 0x000fe200078eb840 */
[-C--:B------:R-:W-:Y:S01]  /*9d20*/  FFMA R6, R3, R9.reuse, R6 ;  /* 0x0000000903067223 */ /* 0x080fe20000000006 */
[----:B------:R-:W-:Y:S01]  /*9d30*/  FSEL R3, R72, 0.12837915122509002686, P1 ;  /* 0x3e0375d348037808 */ /* 0x000fe20000800000 */
[C---:B------:R-:W-:Y:S01]  /*9d40*/  FMUL R11, R8.reuse, R8 ;  /* 0x00000008080b7220 */ /* 0x040fe20000400000 */
[----:B------:R-:W-:Y:S01]  /*9d50*/  FSETP.GE.AND P0, PT, |R8|, 1.0029599666595458984, PT ;  /* 0x3f8060fe0800780b */ /* 0x000fe20003f06200 */
[-C--:B------:R-:W-:Y:S01]  /*9d60*/  FFMA R5, R6, R9.reuse, R5 ;  /* 0x0000000906057223 */ /* 0x080fe20000000005 */
[----:B------:R-:W-:Y:S01]  /*9d70*/  FMUL R42, R37, R42 ;  /* 0x0000002a252a7220 */ /* 0x000fe20000400000 */
[----:B------:R-:W-:Y:S01]  /*9d80*/  FMUL R37, R13, 0.5 ;  /* 0x3f0000000d257820 */ /* 0x000fe20000400000 */
[----:B------:R-:W-:Y:S01]  /*9d90*/  FSEL R36, R82, 8.4834944573231041431e-05, P0 ;  /* 0x38b1e96a52247808 */ /* 0x000fe20000000000 */
[----:B------:R-:W-:Y:S01]  /*9da0*/  FFMA R2, R5, R9, R2 ;  /* 0x0000000905027223 */ /* 0x000fe20000000002 */
[----:B------:R-:W-:Y:S01]  /*9db0*/  FSEL R5, -R76, -0.00082130916416645050049, P0 ;  /* 0xba574d204c057808 */ /* 0x000fe20000000100 */
[----:B------:R-:W-:Y:S01]  /*9dc0*/  FMUL R37, R46, R37 ;  /* 0x000000252e257220 */ /* 0x000fe20000400000 */
[----:B------:R-:W-:Y:S01]  /*9dd0*/  FSEL R6, R71, 0.0052134888246655464172, P0 ;  /* 0x3baad5ea47067808 */ /* 0x000fe20000000000 */
[----:B------:R-:W-:Y:S01]  /*9de0*/  FMUL R39, R19, 0.5 ;  /* 0x3f00000013277820 */ /* 0x000fe20000400000 */
[----:B------:R-:W-:Y:S01]  /*9df0*/  FFMA R3, R2, R9, R3 ;  /* 0x0000000902037223 */ /* 0x000fe20000000003 */
[----:B------:R-:W-:Y:S01]  /*9e00*/  FSEL R2, -R9, R7, P1 ;  /* 0x0000000709027208 */ /* 0x000fe20000800100 */
[----:B------:R-:W-:Y:S01]  /*9e10*/  FADD R47, R54, 1 ;  /* 0x3f800000362f7421 */ /* 0x000fe20000000000 */
[----:B------:R-:W-:Y:S01]  /*9e20*/  FSEL R9, |R8|, R11, P0 ;  /* 0x0000000b08097208 */ /* 0x000fe20000000200 */
[----:B------:R-:W-:Y:S01]  /*9e30*/  FMUL R39, R44, R39 ;  /* 0x000000272c277220 */ /* 0x000fe20000400000 */
[----:B------:R-:W-:Y:S01]  /*9e40*/  F2FP.F16.F32.PACK_AB R42, R37, R42 ;  /* 0x0000002a252a723e */ /* 0x000fe200000000ff */
[----:B------:R-:W-:Y:S01]  /*9e50*/  FMUL R37, R17, 0.5 ;  /* 0x3f00000011257820 */ /* 0x000fe20000400000 */
[----:B------:R-:W-:Y:S01]  /*9e60*/  FADD R44, R51, 1 ;  /* 0x3f800000332c7421 */ /* 0x000fe20000000000 */
[----:B------:R-:W-:Y:S01]  /*9e70*/  FADD R51, R56, 1 ;  /* 0x3f80000038337421 */ /* 0x000fe20000000000 */
[----:B------:R-:W-:Y:S01]  /*9e80*/  F2FP.F16.F32.PACK_AB R43, R39, R38 ;  /* 0x00000026272b723e */ /* 0x000fe200000000ff */
[----:B------:R-:W-:Y:S01]  /*9e90*/  FMUL R38, R18, 0.5 ;  /* 0x3f00000012267820 */ /* 0x000fe20000400000 */
[----:B------:R-:W-:Y:S01]  /*9ea0*/  FMUL R37, R44, R37 ;  /* 0x000000252c257220 */ /* 0x000fe20000400000 */
[----:B------:R-:W-:Y:S01]  /*9eb0*/  FFMA R2, R3, R2, R2 ;  /* 0x0000000203027223 */ /* 0x000fe20000000002 */
[----:B------:R-:W-:Y:S01]  /*9ec0*/  FSEL R3, -R75, -0.026868773624300956726, P0 ;  /* 0xbcdc1be74b037808 */ /* 0x000fe20000000100 */
[----:B------:R-:W-:Y:S01]  /*9ed0*/  FMUL R48, R51, R48 ;  /* 0x0000003033307220 */ /* 0x000fe20000400000 */
[-C--:B------:R-:W-:Y:S01]  /*9ee0*/  FFMA R5, R36, R9.reuse, R5 ;  /* 0x0000000924057223 */ /* 0x080fe20000000005 */
[----:B------:R-:W-:Y:S01]  /*9ef0*/  FMUL R36, R16, 0.5 ;  /* 0x3f00000010247820 */ /* 0x000fe20000400000 */
[----:B------:R-:W-:Y:S01]  /*9f00*/  @P1 MUFU.EX2 R46, R2 ;  /* 0x00000002002e1308 */ /* 0x000fe20000000800 */
[----:B------:R-:W-:Y:S01]  /*9f10*/  FMUL R39, R23, 0.5 ;  /* 0x3f00000017277820 */ /* 0x000fe20000400000 */
[----:B------:R-:W-:Y:S01]  /*9f20*/  FFMA R6, R5, R9, R6 ;  /* 0x0000000905067223 */ /* 0x000fe20000000006 */
[----:B------:R-:W-:Y:S01]  /*9f30*/  FSEL R5, R73, -0.37612664699554443359, P0 ;  /* 0xbec093ac49057808 */ /* 0x000fe20000000000 */
[----:B------:R-:W-:Y:S01]  /*9f40*/  FMUL R36, R49, R36 ;  /* 0x0000002431247220 */ /* 0x000fe20000400000 */
[----:B------:R-:W-:Y:S01]  /*9f50*/  FMUL R52, R52, R39 ;  /* 0x0000002734347220 */ /* 0x000fe20000400000 */
[-C--:B------:R-:W-:Y:S01]  /*9f60*/  FFMA R3, R6, R9.reuse, R3 ;  /* 0x0000000906037223 */ /* 0x080fe20000000003 */
[----:B------:R-:W-:Y:S01]  /*9f70*/  FSEL R6, R74, 0.11284004896879196167, P0 ;  /* 0x3de718af4a067808 */ /* 0x000fe20000000000 */
[----:B------:R-:W-:Y:S01]  /*9f80*/  FMUL R39, R21, 0.5 ;  /* 0x3f00000015277820 */ /* 0x000fe20000400000 */
[----:B------:R-:W-:Y:S01]  /*9f90*/  F2FP.F16.F32.PACK_AB R36, R37, R36 ;  /* 0x000000242524723e */ /* 0x000fe200000000ff */
[----:B------:R-:W-:Y:S01]  /*9fa0*/  FMUL R37, R45, R38 ;  /* 0x000000262d257220 */ /* 0x000fe20000400000 */
[----:B------:R-:W-:Y:S01]  /*9fb0*/  FMUL R38, R20, 0.5 ;  /* 0x3f00000014267820 */ /* 0x000fe20000400000 */
[----:B------:R-:W-:Y:S01]  /*9fc0*/  FFMA R6, R3, R9, R6 ;  /* 0x0000000903067223 */ /* 0x000fe20000000006 */
[----:B------:R-:W-:Y:S01]  /*9fd0*/  FSEL R3, -R9, R8, P0 ;  /* 0x0000000809037208 */ /* 0x000fe20000000100 */
[----:B------:R-:W2:Y:S01]  /*9fe0*/  @P2 MUFU.EX2 R45, R4 ;  /* 0x00000004002d2308 */ /* 0x000ea20000000800 */
[----:B------:R-:W-:Y:S01]  /*9ff0*/  F2FP.F16.F32.PACK_AB R37, R52, R37 ;  /* 0x000000253425723e */ /* 0x000fe200000000ff */
[-C--:B------:R-:W-:Y:S01]  /*a000*/  FFMA R5, R6, R9.reuse, R5 ;  /* 0x0000000906057223 */ /* 0x080fe20000000005 */
[----:B------:R-:W-:Y:S01]  /*a010*/  FSEL R6, R72, 0.12837915122509002686, P0 ;  /* 0x3e0375d348067808 */ /* 0x000fe20000000000 */
[----:B------:R-:W-:Y:S01]  /*a020*/  FADD R44, R53, 1 ;  /* 0x3f800000352c7421 */ /* 0x000fe20000000000 */
[----:B------:R-:W-:Y:S01]  /*a030*/  FMUL R38, R47, R38 ;  /* 0x000000262f267220 */ /* 0x000fe20000400000 */
[----:B------:R-:W-:Y:S01]  /*a040*/  FMUL R47, R27, 0.5 ;  /* 0x3f0000001b2f7820 */ /* 0x000fe20000400000 */
[----:B------:R-:W-:Y:S01]  /*a050*/  FADD R52, R57, 1 ;  /* 0x3f80000039347421 */ /* 0x000fe20000000000 */
[----:B------:R-:W-:Y:S01]  /*a060*/  FFMA R6, R5, R9, R6 ;  /* 0x0000000905067223 */ /* 0x000fe20000000006 */
[----:B------:R-:W-:Y:S01]  /*a070*/  FMUL R39, R44, R39 ;  /* 0x000000272c277220 */ /* 0x000fe20000400000 */
[----:B------:R-:W-:Y:S01]  /*a080*/  FMUL R44, R22, 0.5 ;  /* 0x3f000000162c7820 */ /* 0x000fe20000400000 */
[----:B------:R-:W-:Y:S01]  /*a090*/  FMUL R49, R25, 0.5 ;  /* 0x3f00000019317820 */ /* 0x000fe20000400000 */
[----:B------:R-:W-:Y:S01]  /*a0a0*/  FFMA R3, R6, R3, R3 ;  /* 0x0000000306037223 */ /* 0x000fe20000000003 */
[----:B------:R-:W-:Y:S01]  /*a0b0*/  FMUL R47, R52, R47 ;  /* 0x0000002f342f7220 */ /* 0x000fe20000400000 */
[----:B------:R-:W-:Y:S01]  /*a0c0*/  FMUL R44, R55, R44 ;  /* 0x0000002c372c7220 */ /* 0x000fe20000400000 */
[----:B------:R-:W-:Y:S01]  /*a0d0*/  FMUL R49, R58, R49 ;  /* 0x000000313a317220 */ /* 0x000fe20000400000 */
[----:B------:R-:W3:Y:S01]  /*a0e0*/  @P0 MUFU.EX2 R50, R3 ;  /* 0x0000000300320308 */ /* 0x000ee20000000800 */
[----:B--2---:R-:W-:Y:S01]  /*a0f0*/  @P2 FADD R45, -R45, 1 ;  /* 0x3f8000002d2d2421 */ /* 0x004fe20000000100 */
[----:B------:R-:W-:Y:S01]  /*a100*/  @P1 FADD R46, -R46, 1 ;  /* 0x3f8000002e2e1421 */ /* 0x000fe20000000100 */
[----:B------:R-:W-:Y:S01]  /*a110*/  F2FP.F16.F32.PACK_AB R38, R39, R38 ;  /* 0x000000262726723e */ /* 0x000fe200000000ff */
[----:B------:R-:W-:Y:S01]  /*a120*/  FADD R52, R59, 1 ;  /* 0x3f8000003b347421 */ /* 0x000fe20000000000 */
[----:B------:R-:W-:Y:S01]  /*a130*/  F2FP.F16.F32.PACK_AB R39, R47, R44 ;  /* 0x0000002c2f27723e */ /* 0x000fe200000000ff */
[----:B------:R-:W-:Y:S01]  /*a140*/  FMUL R47, R31, 0.5 ;  /* 0x3f0000001f2f7820 */ /* 0x000fe20000400000 */
[----:B------:R-:W-:Y:S01]  /*a150*/  @P2 LOP3.LUT R4, R45, 0x80000000, R32, 0xb8, !PT ;  /* 0x800000002d042812 */ /* 0x000fe200078eb820 */
[----:B------:R-:W-:Y:S01]  /*a160*/  FMUL R45, R29, 0.5 ;  /* 0x3f0000001d2d7820 */ /* 0x000fe20000400000 */
[----:B------:R-:W-:Y:S01]  /*a170*/  F2FP.F16.F32.PACK_AB R44, R49, R48 ;  /* 0x00000030312c723e */ /* 0x000fe200000000ff */
[----:B------:R-:W-:Y:S01]  /*a180*/  FMUL R48, R28, 0.5 ;  /* 0x3f0000001c307820 */ /* 0x000fe20000400000 */
[----:B------:R-:W-:Y:S01]  /*a190*/  @P1 LOP3.LUT R2, R46, 0x80000000, R7, 0xb8, !PT ;  /* 0x800000002e021812 */ /* 0x000fe200078eb807 */
[----:B------:R-:W-:Y:S01]  /*a1a0*/  FADD R49, R0, 1 ;  /* 0x3f80000000317421 */ /* 0x000fe20000000000 */
[----:B------:R-:W-:Y:S01]  /*a1b0*/  FMUL R52, R52, R47 ;  /* 0x0000002f34347220 */ /* 0x000fe20000400000 */
[----:B------:R-:W-:Y:S01]  /*a1c0*/  FMUL R46, R30, 0.5 ;  /* 0x3f0000001e2e7820 */ /* 0x000fe20000400000 */
[----:B------:R-:W-:Y:S01]  /*a1d0*/  FMUL R51, R26, 0.5 ;  /* 0x3f0000001a337820 */ /* 0x000fe20000400000 */
[----:B------:R-:W-:Y:S01]  /*a1e0*/  FMUL R48, R49, R48 ;  /* 0x0000003031307220 */ /* 0x000fe20000400000 */
[----:B---3--:R-:W-:Y:S01]  /*a1f0*/  @P0 FADD R53, -R50, 1 ;  /* 0x3f80000032350421 */ /* 0x008fe20000000100 */
[----:B------:R-:W-:Y:S01]  /*a200*/  FADD R50, R4, 1 ;  /* 0x3f80000004327421 */ /* 0x000fe20000000000 */
[----:B------:R-:W-:Y:S01]  /*a210*/  FADD R47, R2, 1 ;  /* 0x3f800000022f7421 */ /* 0x000fe20000000000 */
[----:B------:R-:W-:Y:S01]  /*a220*/  FMUL R49, R35, 0.5 ;  /* 0x3f00000023317820 */ /* 0x000fe20000400000 */
[----:B------:R-:W-:Y:S01]  /*a230*/  FADD R60, R60, 1 ;  /* 0x3f8000003c3c7421 */ /* 0x000fe20000000000 */
[----:B------:R-:W-:Y:S01]  /*a240*/  @P0 LOP3.LUT R3, R53, 0x80000000, R8, 0xb8, !PT ;  /* 0x8000000035030812 */ /* 0x000fe200078eb808 */
[----:B------:R-:W-:Y:S01]  /*a250*/  FMUL R53, R50, R45 ;  /* 0x0000002d32357220 */ /* 0x000fe20000400000 */
[----:B------:R-:W-:Y:S01]  /*a260*/  IADD3 R50, PT, PT, R130, UR8, RZ ;  /* 0x0000000882327c10 */ /* 0x000fe2000fffe0ff */
[----:B------:R-:W-:Y:S01]  /*a270*/  FMUL R47, R47, R46 ;  /* 0x0000002e2f2f7220 */ /* 0x000fe20000400000 */
[----:B------:R-:W-:Y:S01]  /*a280*/  FMUL R51, R60, R51 ;  /* 0x000000333c337220 */ /* 0x000fe20000400000 */
[----:B------:R-:W-:Y:S01]  /*a290*/  FADD R54, R3, 1 ;  /* 0x3f80000003367421 */ /* 0x000fe20000000000 */
[----:B------:R-:W-:Y:S01]  /*a2a0*/  F2FP.F16.F32.PACK_AB R46, R53, R48 ;  /* 0x00000030352e723e */ /* 0x000fe200000000ff */
[--C-:B------:R-:W-:Y:S01]  /*a2b0*/  IMAD R48, R132, -0x10, R50.reuse ;  /* 0xfffffff084307824 */ /* 0x100fe200078e0232 */
[----:B------:R-:W-:Y:S01]  /*a2c0*/  ISETP.NE.AND P0, PT, R133, RZ, PT ;  /* 0x000000ff8500720c */ /* 0x000fe20003f05270 */
[----:B------:R-:W-:Y:S01]  /*a2d0*/  IMAD R50, R131, -0x10, R50 ;  /* 0xfffffff083327824 */ /* 0x000fe200078e0232 */
[----:B------:R-:W-:Y:S01]  /*a2e0*/  F2FP.F16.F32.PACK_AB R45, R52, R51 ;  /* 0x00000033342d723e */ /* 0x000fe200000000ff */
[----:B------:R-:W-:Y:S01]  /*a2f0*/  FMUL R54, R54, R49 ;  /* 0x0000003136367220 */ /* 0x000fe20000400000 */
[----:B------:R1:W-:Y:S01]  /*a300*/  STS.128 [R48+0x10], R40 ;  /* 0x0000102830007388 */ /* 0x0003e20000000c00 */
[----:B------:R-:W-:Y:S02]  /*a310*/  LEA R49, R129, R48, 0x4 ;  /* 0x0000003081317211 */ /* 0x000fe400078e20ff */
[----:B------:R-:W-:Y:S02]  /*a320*/  @!P3 IADD3 R52, PT, PT, R67, 0x1, RZ ;  /* 0x000000014334b810 */ /* 0x000fe40007ffe0ff */
[----:B------:R-:W-:Y:S02]  /*a330*/  F2FP.F16.F32.PACK_AB R47, R54, R47 ;  /* 0x0000002f362f723e */ /* 0x000fe400000000ff */
[C---:B------:R-:W-:Y:S01]  /*a340*/  @!P3 ISETP.NE.AND P1, PT, R52.reuse, 0x4, PT ;  /* 0x000000043400b80c */ /* 0x040fe20003f25270 */
[----:B------:R1:W-:Y:S03]  /*a350*/  STS.128 [R50+0x20], R36 ;  /* 0x0000202432007388 */ /* 0x0003e60000000c00 */
[----:B------:R-:W-:Y:S02]  /*a360*/  @!P3 SEL R51, RZ, 0x1, P1 ;  /* 0x00000001ff33b807 */ /* 0x000fe40000800000 */
[----:B------:R-:W-:Y:S02]  /*a370*/  @!P3 SEL R67, R52, RZ, P1 ;  /* 0x000000ff3443b207 */ /* 0x000fe40000800000 */
[----:B------:R-:W-:Y:S01]  /*a380*/  @!P3 LOP3.LUT R128, R128, R51, RZ, 0x3c, !PT ;  /* 0x000000338080b212 */ /* 0x000fe200078e3cff */
[----:B------:R1:W-:Y:S01]  /*a390*/  STS.128 [R49+0x10], R44 ;  /* 0x0000102c31007388 */ /* 0x0003e20000000c00 */
[----:B------:R-:W-:Y:S01]  /*a3a0*/  @!PT LDS RZ, [RZ] ;  /* 0x00000000fffff984 */ /* 0x000fe20000000800 */
[----:B------:R-:W-:Y:S01]  /*a3b0*/  @!PT LDS RZ, [RZ] ;  /* 0x00000000fffff984 */ /* 0x000fe20000000800 */
[----:B------:R-:W-:Y:S01]  /*a3c0*/  @!PT LDS RZ, [RZ] ;  /* 0x00000000fffff984 */ /* 0x000fe20000000800 */
[----:B------:R-:W-:Y:S01]  /*a3d0*/  @!PT LDS RZ, [RZ] ;  /* 0x00000000fffff984 */ /* 0x000fe20000000800 */
[----:B------:R2:W-:Y:S07]  /*a3e0*/  MEMBAR.ALL.CTA ;  /* 0x0000000000007992 */ /* 0x0005ee0000008000 */
[----:B--2---:R-:W2:Y:S02]  /*a3f0*/  FENCE.VIEW.ASYNC.S ;  /* 0x00000000000073c6 */ /* 0x004ea40000000000 */
[----:B--2---:R-:W-:Y:S06]  /*a400*/  BAR.SYNC.DEFER_BLOCKING 0x1, 0x80 ;  /* 0x0042000000007b1d */ /* 0x004fec0000010000 */
[----:B------:R-:W-:Y:S05]  /*a410*/  @P0 BRA `(.L_x_125) ;  /* 0x0000000000680947 */ /* 0x000fea0003800000 */
[----:B------:R-:W-:Y:S01]  /*a420*/  UIADD3 UR10, UP0, UPT, UR46, 0x680, URZ ;  /* 0x000006802e0a7890 */ /* 0x000fe2000ff1e0ff */
[----:B------:R-:W-:Y:S01]  /*a430*/  R2UR UR6, R113 ;  /* 0x00000000710672ca */ /* 0x000fe200000e0000 */
[----:B------:R-:W-:Y:S01]  /*a440*/  UIADD3 UR9, UPT, UPT, UR41, UR8, URZ ;  /* 0x0000000829097290 */ /* 0x000fe2000fffe0ff */
[----:B------:R-:W-:Y:S01]  /*a450*/  PLOP3.LUT P1, PT, PT, PT, PT, 0x80, 0x8 ;  /* 0x000000000008781c */ /* 0x000fe20003f2f070 */
[----:B------:R-:W-:Y:S01]  /*a460*/  UIADD3.X UR11, UPT, UPT, URZ, UR47, URZ, UP0, !UPT ;  /* 0x0000002fff0b7290 */ /* 0x000fe200087fe4ff */
[----:B------:R-:W-:Y:S01]  /*a470*/  IMAD.IADD R0, R114, 0x1, R63 ;  /* 0x0000000172007824 */ /* 0x000fe200078e023f */
[----:B------:R-:W-:Y:S11]  /*a480*/  UIADD3 UR4, UPT, UPT, UR9, 0x200, URZ ;  /* 0x0000020009047890 */ /* 0x000ff6000fffe0ff */
[----:B------:R-:W-:Y:S01]  /*a490*/  @!UPT UIADD3 URZ, UPT, UPT, URZ, URZ, URZ ;  /* 0x000000fffffff290 */ /* 0x000fe2000fffe0ff */
.L_x_126:
[----:B------:R-:W-:Y:S02]  /*a4a0*/  PLOP3.LUT P2, PT, P2, P1, PT, 0xf2, 0x2f ;  /* 0x00000000002f781c */ /* 0x000fe40001743e72 */
[----:B------:R-:W-:Y:S01]  /*a4b0*/  @P1 R2UR P2, UR5, R0 ;  /* 0x00000000000512ca */ /* 0x000fe20000040000 */
[----:B------:R-:W-:Y:S07]  /*a4c0*/  UMOV UR7, UR36 ;  /* 0x0000002400077c82 */ /* 0x000fee0008000000 */
[----:B------:R-:W-:Y:S05]  /*a4d0*/  @P1 PLOP3.LUT P1, PT, P2, PT, PT, 0x80, 0x8 ;  /* 0x000000000008181c */ /* 0x000fea000172f070 */
[----:B------:R2:W-:Y:S08]  /*a4e0*/  UTMASTG.3D [UR4], [UR10] ;  /* 0x000000040a0073b5 */ /* 0x0005f00008010000 */
[----:B--2---:R-:W-:Y:S05]  /*a4f0*/  @P1 BRA.U.ANY `(.L_x_126) ;  /* 0xfffffffd00e81947 */ /* 0x004fea000393ffff */
[----:B------:R-:W-:Y:S01]  /*a500*/  R2UR UR6, R113 ;  /* 0x00000000710672ca */ /* 0x000fe200000e0000 */
[----:B------:R-:W-:Y:S01]  /*a510*/  UIADD3 UR4, UPT, UPT, UR9, 0x1200, URZ ;  /* 0x0000120009047890 */ /* 0x000fe2000fffe0ff */
[----:B------:R-:W-:Y:S01]  /*a520*/  PLOP3.LUT P1, PT, PT, PT, PT, 0x80, 0x8 ;  /* 0x000000000008781c */ /* 0x000fe20003f2f070 */
[----:B------:R-:W-:Y:S11]  /*a530*/  VIADD R0, R0, 0x80 ;  /* 0x0000008000007836 */ /* 0x000ff60000000000 */
[----:B------:R-:W-:Y:S01]  /*a540*/  @!UPT UIADD3 URZ, UPT, UPT, URZ, URZ, URZ ;  /* 0x000000fffffff290 */ /* 0x000fe2000fffe0ff */
.L_x_127:
[----:B------:R-:W-:Y:S02]  /*a550*/  PLOP3.LUT P2, PT, P2, P1, PT, 0xf2, 0x2f ;  /* 0x00000000002f781c */ /* 0x000fe40001743e72 */
[----:B------:R-:W-:Y:S01]  /*a560*/  @P1 R2UR P2, UR5, R0 ;  /* 0x00000000000512ca */ /* 0x000fe20000040000 */
[----:B------:R-:W-:Y:S07]  /*a570*/  UMOV UR7, UR36 ;  /* 0x0000002400077c82 */ /* 0x000fee0008000000 */
[----:B------:R-:W-:Y:S05]  /*a580*/  @P1 PLOP3.LUT P1, PT, P2, PT, PT, 0x80, 0x8 ;  /* 0x000000000008181c */ /* 0x000fea000172f070 */
[----:B------:R2:W-:Y:S08]  /*a590*/  UTMASTG.3D [UR4], [UR10] ;  /* 0x000000040a0073b5 */ /* 0x0005f00008010000 */
[----:B--2---:R-:W-:Y:S05]  /*a5a0*/  @P1 BRA.U.ANY `(.L_x_127) ;  /* 0xfffffffd00e81947 */ /* 0x004fea000393ffff */
[----:B------:R0:W-:Y:S02]  /*a5b0*/  UTMACMDFLUSH ;  /* 0x00000000000079b7 */ /* 0x0001e40000000000 */
.L_x_125:
[----:B------:R-:W-:Y:S05]  /*a5c0*/  BSYNC.RECONVERGENT B0 ;  /* 0x0000000000007941 */ /* 0x000fea0003800200 */
.L_x_124:
[----:B------:R-:W-:Y:S01]  /*a5d0*/  UIADD3 UR43, UPT, UPT, UR43, 0x1, URZ ;  /* 0x000000012b2b7890 */ /* 0x000fe2000fffe0ff */
[----:B------:R-:W-:Y:S03]  /*a5e0*/  BSSY.RECONVERGENT B0, `(.L_x_128) ;  /* 0x0000007000007945 */ /* 0x000fe60003800200 */
[----:B------:R-:W-:Y:S04]  /*a5f0*/  UISETP.NE.AND UP0, UPT, UR43, 0x4, UPT ;  /* 0x000000042b00788c */ /* 0x000fe8000bf05270 */
[----:B------:R-:W-:Y:S02]  /*a600*/  USEL UR4, URZ, 0x1, UP0 ;  /* 0x00000001ff047887 */ /* 0x000fe40008000000 */
[----:B------:R-:W-:Y:S02]  /*a610*/  USEL UR43, UR43, URZ, UP0 ;  /* 0x000000ff2b2b7287 */ /* 0x000fe40008000000 */
[----:B------:R-:W-:Y:S01]  /*a620*/  ULOP3.LUT UR44, UR44, UR4, URZ, 0x3c, !UPT ;  /* 0x000000042c2c7292 */ /* 0x000fe2000f8e3cff */
[----:B------:R-:W-:Y:S11]  /*a630*/  @P0 BRA `(.L_x_129) ;  /* 0x0000000000040947 */ /* 0x000ff60003800000 */
[----:B------:R-:W-:Y:S04]  /*a640*/  DEPBAR.LE SB0, 0x1 ;  /* 0x000080400000791a */ /* 0x000fe80000000000 */
.L_x_129:
[----:B------:R-:W-:Y:S05]  /*a650*/  BSYNC.RECONVERGENT B0 ;  /* 0x0000000000007941 */ /* 0x000fea0003800200 */
.L_x_128:
[----:B------:R-:W-:Y:S01]  /*a660*/  BAR.SYNC.DEFER_BLOCKING 0x1, 0x80 ;  /* 0x0042000000007b1d */ /* 0x000fe20000010000 */
[----:B------:R-:W-:Y:S01]  /*a670*/  ISETP.NE.AND P3, PT, R137, RZ, PT ;  /* 0x000000ff8900720c */ /* 0x000fe20003f65270 */
[----:B------:R-:W-:Y:S05]  /*a680*/  VIADD R120, R120, 0x1 ;  /* 0x0000000178787836 */ /* 0x000fea0000000000 */
[----:B------:R-:W-:Y:S01]  /*a690*/  ISETP.GE.U32.AND P0, PT, R120, 0x2, PT ;  /* 0x000000027800780c */ /* 0x000fe20003f06070 */
[----:B------:R-:W-:Y:S11]  /*a6a0*/  BSSY.RECONVERGENT B0, `(.L_x_130) ;  /* 0x000000b000007945 */ /* 0x000ff60003800200 */
[----:B------:R-:W-:Y:S01]  /*a6b0*/  @!UPT UIADD3 URZ, UPT, UPT, URZ, URZ, URZ ;  /* 0x000000fffffff290 */ /* 0x000fe2000fffe0ff */
[----:B------:R-:W-:Y:S05]  /*a6c0*/  @!P0 BRA `(.L_x_131) ;  /* 0x0000000000208947 */ /* 0x000fea0003800000 */
[C---:B------:R-:W-:Y:S01]  /*a6d0*/  @!P3 LEA R3, R126.reuse, UR41, 0x3 ;  /* 0x000000297e03bc11 */ /* 0x040fe2000f8e18ff */
[----:B------:R-:W-:Y:S02]  /*a6e0*/  IMAD.U32 R0, RZ, RZ, UR37 ;  /* 0x00000025ff007e24 */ /* 0x000fe4000f8e00ff */
[----:B------:R-:W-:Y:S02]  /*a6f0*/  VIADD R126, R126, 0x1 ;  /* 0x000000017e7e7836 */ /* 0x000fe40000000000 */
[----:B------:R-:W-:Y:S03]  /*a700*/  @!P3 VIADD R3, R3, 0xa0 ;  /* 0x000000a00303b836 */ /* 0x000fe60000000000 */
[----:B------:R-:W-:Y:S02]  /*a710*/  ISETP.NE.AND P0, PT, R126, 0x4, PT ;  /* 0x000000047e00780c */ /* 0x000fe40003f05270 */
[----:B------:R-:W-:Y:S02]  /*a720*/  @!P3 PRMT R0, R0, 0x654, R3 ;  /* 0x000006540000b816 */ /* 0x000fe40000000003 */
[----:B------:R-:W-:Y:S02]  /*a730*/  SEL R126, R126, RZ, P0 ;  /* 0x000000ff7e7e7207 */ /* 0x000fe40000000000 */
[----:B------:R2:W-:Y:S07]  /*a740*/  @!P3 SYNCS.ARRIVE.TRANS64.RED.A1T0 RZ, [R0+URZ], RZ ;  /* 0x000000ff00ffb9a7 */ /* 0x0005ee00081004ff */
.L_x_131:
[----:B------:R-:W-:Y:S05]  /*a750*/  BSYNC.RECONVERGENT B0 ;  /* 0x0000000000007941 */ /* 0x000fea0003800200 */
.L_x_130:
[C---:B------:R-:W-:Y:S01]  /*a760*/  ISETP.EQ.OR P2, PT, R65.reuse, 0x3, P3 ;  /* 0x000000034100780c */ /* 0x040fe20001f42670 */
[----:B------:R-:W-:Y:S01]  /*a770*/  VIADD R65, R65, 0x1 ;  /* 0x0000000141417836 */ /* 0x000fe20000000000 */
[----:B------:R-:W-:Y:S04]  /*a780*/  SEL R121, R121, 0x1, P3 ;  /* 0x0000000179797807 */ /* 0x000fe80001800000 */
[----:B------:R-:W-:Y:S07]  /*a790*/  ISETP.NE.AND P0, PT, R65, 0x4, PT ;  /* 0x000000044100780c */ /* 0x000fee0003f05270 */
[----:B------:R-:W-:Y:S02]  /*a7a0*/  @!P2 LEA R3, R119, UR41, 0x3 ;  /* 0x000000297703ac11 */ /* 0x000fe4000f8e18ff */
[----:B--2---:R-:W-:Y:S04]  /*a7b0*/  @!P2 SHF.L.U32 R0, R122, 0x1f, RZ ;  /* 0x0000001f7a00a819 */ /* 0x004fe800000006ff */
[----:B------:R-:W2:Y:S02]  /*a7c0*/  @!P2 SYNCS.PHASECHK.TRANS64.TRYWAIT P1, [R3+URZ+0x80], R0 ;  /* 0x000080000300a5a7 */ /* 0x000ea400080211ff */
[----:B--2---:R-:W-:Y:S01]  /*a7d0*/  @!P2 SEL R121, RZ, 0x1, !P1 ;  /* 0x00000001ff79a807 */ /* 0x004fe20004800000 */
[----:B------:R-:W-:Y:S06]  /*a7e0*/  @P0 BRA `(.L_x_132) ;  /* 0xffffffbc00440947 */ /* 0x000fec000383ffff */
[----:B------:R-:W-:Y:S01]  /*a7f0*/  ISETP.NE.AND P3, PT, R136, RZ, PT ;  /* 0x000000ff8800720c */ /* 0x000fe20003f65270 */
[----:B------:R-:W-:Y:S01]  /*a800*/  UIADD3 UR42, UPT, UPT, UR42, 0x4, URZ ;  /* 0x000000042a2a7890 */ /* 0x000fe2000fffe0ff */
[----:B------:R-:W-:Y:S01]  /*a810*/  LOP3.LUT P1, RZ, R106, 0x1, RZ, 0xc0, !PT ;  /* 0x000000016aff7812 */ /* 0x000fe2000782c0ff */
[----:B------:R-:W-:Y:S01]  /*a820*/  IMAD.IADD R114, R124, 0x1, R109 ;  /* 0x000000017c727824 */ /* 0x000fe200078e026d */
[----:B------:R-:W-:Y:S01]  /*a830*/  ISETP.NE.AND P0, PT, R115, 0x2, PT ;  /* 0x000000027300780c */ /* 0x000fe20003f05270 */
[----:B------:R-:W-:-:S03]  /*a840*/  IMAD.IADD R113, R123, 0x1, R108 ;  /* 0x000000017b717824 */ /* 0x000fc600078e026c */
[----:B------:R-:W-:Y:S02]  /*a850*/  SEL R0, RZ, 0x1, P0 ;  /* 0x00000001ff007807 */ /* 0x000fe40000000000 */
[----:B------:R-:W-:Y:S02]  /*a860*/  SEL R115, R115, RZ, P0 ;  /* 0x000000ff73737207 */ /* 0x000fe40000000000 */
[----:B------:R-:W-:Y:S02]  /*a870*/  LOP3.LUT R127, R127, R0, RZ, 0x3c, !PT ;  /* 0x000000007f7f7212 */ /* 0x000fe400078e3cff */
[----:B------:R-:W-:Y:S01]  /*a880*/  @P3 R2UR UR36, R125 ;  /* 0x000000007d2432ca */ /* 0x000fe200000e0000 */
[----:B------:R-:W-:-:S14]  /*a890*/  @P1 BRA `(.L_x_133) ;  /* 0xffffffac00d01947 */ /* 0x000fdc000383ffff */
[----:B------:R-:W-:-:S09]  /*a8a0*/  UISETP.NE.AND UP0, UPT, UR45, URZ, UPT ;  /* 0x000000ff2d00728c */ /* 0x000fd2000bf05270 */
[----:B------:R-:W-:Y:S05]  /*a8b0*/  BRA.U !UP0, `(.L_x_134) ;  /* 0x0000000108487547 */ /* 0x000fea000b800000 */
[----:B------:R-:W2:Y:S02]  /*a8c0*/  LDCU.64 UR4, c[0x0][0x890] ;  /* 0x00011200ff0477ac */ /* 0x000ea40008000a00 */
[----:B--2---:R-:W-:-:S04]  /*a8d0*/  UISETP.NE.U32.AND UP0, UPT, UR4, URZ, UPT ;  /* 0x000000ff0400728c */ /* 0x004fc8000bf05070 */
[----:B------:R-:W-:-:S09]  /*a8e0*/  UISETP.NE.AND.EX UP0, UPT, UR5, URZ, UPT, UP0 ;  /* 0x000000ff0500728c */ /* 0x000fd2000bf05300 */
[----:B------:R-:W-:Y:S05]  /*a8f0*/  BRA.U UP0, `(.L_x_135) ;  /* 0x00000001000c7547 */ /* 0x000fea000b800000 */
[----:B------:R-:W-:-:S13]  /*a900*/  FSETP.NEU.AND P0, PT, R83, RZ, PT ;  /* 0x000000ff5300720b */ /* 0x000fda0003f0d000 */
[----:B------:R-:W-:Y:S05]  /*a910*/  @!P0 EXIT ;  /* 0x000000000000894d */ /* 0x000fea0003800000 */
[----:B------:R-:W-:Y:S05]  /*a920*/  BRA `(.L_x_134) ;  /* 0x00000000002c7947 */ /* 0x000fea0003800000 */
.L_x_135:
[----:B------:R-:W-:Y:S01]  /*a930*/  ISETP.NE.AND P0, PT, R112, RZ, PT ;  /* 0x000000ff7000720c */ /* 0x000fe20003f05270 */
[----:B------:R-:W-:-:S12]  /*a940*/  BSSY.RECONVERGENT B0, `(.L_x_134) ;  /* 0x0000009000007945 */ /* 0x000fd80003800200 */
[----:B------:R-:W-:Y:S05]  /*a950*/  @P0 BRA `(.L_x_136) ;  /* 0x0000000000140947 */ /* 0x000fea0003800000 */
[----:B------:R-:W2:Y:S02]  /*a960*/  LDCU.64 UR4, c[0x0][0x888] ;  /* 0x00011100ff0477ac */ /* 0x000ea40008000a00 */
[----:B--2---:R-:W-:-:S04]  /*a970*/  ISETP.NE.U32.AND P0, PT, RZ, UR4, PT ;  /* 0x00000004ff007c0c */ /* 0x004fc8000bf05070 */
[----:B------:R-:W-:-:S13]  /*a980*/  ISETP.NE.AND.EX P0, PT, RZ, UR5, PT, P0 ;  /* 0x00000005ff007c0c */ /* 0x000fda000bf05300 */
[----:B------:R-:W-:Y:S05]  /*a990*/  @!P0 EXIT ;  /* 0x000000000000894d */ /* 0x000fea0003800000 */
[----:B------:R-:W-:Y:S05]  /*a9a0*/  BRA `(.L_x_137) ;  /* 0x0000000000087947 */ /* 0x000fea0003800000 */
.L_x_136:
[----:B------:R-:W-:-:S13]  /*a9b0*/  FSETP.NEU.AND P0, PT, R83, RZ, PT ;  /* 0x000000ff5300720b */ /* 0x000fda0003f0d000 */
[----:B------:R-:W-:Y:S05]  /*a9c0*/  @!P0 EXIT ;  /* 0x000000000000894d */ /* 0x000fea0003800000 */
.L_x_137:
[----:B------:R-:W-:Y:S05]  /*a9d0*/  BSYNC.RECONVERGENT B0 ;  /* 0x0000000000007941 */ /* 0x000fea0003800200 */
.L_x_134:
[----:B------:R-:W-:Y:S01]  /*a9e0*/  LEA R3, R126, UR41, 0x3 ;  /* 0x000000297e037c11 */ /* 0x000fe2000f8e18ff */
[----:B------:R-:W-:Y:S01]  /*a9f0*/  IMAD.U32 R0, RZ, RZ, UR37 ;  /* 0x00000025ff007e24 */ /* 0x000fe2000f8e00ff */
[----:B------:R-:W-:-:S04]  /*aa00*/  DEPBAR.LE SB0, 0x0 ;  /* 0x000080000000791a */ /* 0x000fc80000000000 */
[----:B------:R-:W-:-:S05]  /*aa10*/  VIADD R3, R3, 0xa0 ;  /* 0x000000a003037836 */ /* 0x000fca0000000000 */
[----:B------:R-:W-:-:S04]  /*aa20*/  PRMT R0, R0, 0x654, R3 ;  /* 0x0000065400007816 */ /* 0x000fc80000000003 */
[----:B------:R-:W-:Y:S01]  /*aa30*/  SYNCS.ARRIVE.TRANS64.RED.A1T0 RZ, [R0+URZ], RZ ;  /* 0x000000ff00ff79a7 */ /* 0x000fe200081004ff */
[----:B------:R-:W-:Y:S05]  /*aa40*/  EXIT ;  /* 0x000000000000794d */ /* 0x000fea0003800000 */
.L_x_24:
[----:B--2---:R2:W4:Y:S02]  /*aa50*/  SYNCS.PHASECHK.TRANS64.TRYWAIT P0, [R3+URZ+0x140], R2 ;  /* 0x00014002030075a7 */ /* 0x00452400080011ff */
[----:B----4-:R-:W-:Y:S05]  /*aa60*/  @!P0 NANOSLEEP.SYNCS 0x989680 ;  /* 0x009896800000895d */ /* 0x010fea0003900000 */
[----:B------:R-:W4:Y:S02]  /*aa70*/  @!P0 SYNCS.PHASECHK.TRANS64 P0, [R3+URZ+0x140], R2 ;  /* 0x00014002030085a7 */ /* 0x000f2400080010ff */
[----:B----4-:R-:W-:Y:S05]  /*aa80*/  @!P0 BRA `(.L_x_24) ;  /* 0xfffffffc00f08947 */ /* 0x010fea000383ffff */
[----:B------:R-:W-:Y:S05]  /*aa90*/  BRA `(.L_x_138) ;  /* 0xffffff6c00687947 */ /* 0x000fea000383ffff */
.L_x_27:
[----:B-1----:R-:W-:-:S07]  /*aaa0*/  MOV R2, UR33 ;  /* 0x0000002100027c02 */ /* 0x002fce0008000f00 */
.L_x_139:
[----:B-1----:R1:W2:Y:S02]  /*aab0*/  SYNCS.PHASECHK.TRANS64.TRYWAIT P0, [R2+URZ+0x40], R5 ;  /* 0x00004005020075a7 */ /* 0x0022a400080011ff */
[----:B--2---:R-:W-:Y:S05]  /*aac0*/  @!P0 NANOSLEEP.SYNCS 0x989680 ;  /* 0x009896800000895d */ /* 0x004fea0003900000 */
[----:B------:R-:W2:Y:S02]  /*aad0*/  @!P0 SYNCS.PHASECHK.TRANS64 P0, [R2+URZ+0x40], R5 ;  /* 0x00004005020085a7 */ /* 0x000ea400080010ff */
[----:B--2---:R-:W-:Y:S05]  /*aae0*/  @!P0 BRA `(.L_x_139) ;  /* 0xfffffffc00f08947 */ /* 0x004fea000383ffff */
[----:B------:R-:W-:Y:S05]  /*aaf0*/  BRA `(.L_x_26) ;  /* 0xffffff6c00d07947 */ /* 0x000fea000383ffff */
.L_x_34:
[----:B-1----:R-:W-:-:S07]  /*ab00*/  MOV R2, UR17 ;  /* 0x0000001100027c02 */ /* 0x002fce0008000f00 */
.L_x_140:
[----:B-1----:R1:W2:Y:S02]  /*ab10*/  SYNCS.PHASECHK.TRANS64.TRYWAIT P0, [R2+URZ+0x40], R5 ;  /* 0x00004005020075a7 */ /* 0x0022a400080011ff */
[----:B--2---:R-:W-:Y:S05]  /*ab20*/  @!P0 NANOSLEEP.SYNCS 0x989680 ;  /* 0x009896800000895d */ /* 0x004fea0003900000 */
[----:B------:R-:W2:Y:S02]  /*ab30*/  @!P0 SYNCS.PHASECHK.TRANS64 P0, [R2+URZ+0x40], R5 ;  /* 0x00004005020085a7 */ /* 0x000ea400080010ff */
[----:B--2---:R-:W-:Y:S05]  /*ab40*/  @!P0 BRA `(.L_x_140) ;  /* 0xfffffffc00f08947 */ /* 0x004fea000383ffff */
[----:B------:R-:W-:Y:S05]  /*ab50*/  BRA `(.L_x_33) ;  /* 0xffffff7000907947 */ /* 0x000fea000383ffff */
.L_x_39:
[----:B-1----:R1:W2:Y:S02]  /*ab60*/  SYNCS.PHASECHK.TRANS64.TRYWAIT P0, [R2+URZ+0xd0], R3 ;  /* 0x0000d003020075a7 */ /* 0x0022a400080011ff */
[----:B--2---:R-:W-:Y:S05]  /*ab70*/  @!P0 NANOSLEEP.SYNCS 0x989680 ;  /* 0x009896800000895d */ /* 0x004fea0003900000 */
[----:B------:R-:W2:Y:S02]  /*ab80*/  @!P0 SYNCS.PHASECHK.TRANS64 P0, [R2+URZ+0xd0], R3 ;  /* 0x0000d003020085a7 */ /* 0x000ea400080010ff */
[----:B--2---:R-:W-:Y:S05]  /*ab90*/  @!P0 BRA `(.L_x_39) ;  /* 0xfffffffc00f08947 */ /* 0x004fea000383ffff */
[----:B------:R-:W-:Y:S05]  /*aba0*/  BRA `(.L_x_141) ;  /* 0xffffff7400347947 */ /* 0x000fea000383ffff */
.L_x_43:
[----:B---3--:R-:W-:-:S07]  /*abb0*/  MOV R0, UR4 ;  /* 0x0000000400007c02 */ /* 0x008fce0008000f00 */
.L_x_142:
[----:B-1----:R1:W2:Y:S02]  /*abc0*/  SYNCS.PHASECHK.TRANS64.TRYWAIT P0, [R0+URZ], R3 ;  /* 0x00000003000075a7 */ /* 0x0022a400080011ff */
[----:B--2---:R-:W-:Y:S05]  /*abd0*/  @!P0 NANOSLEEP.SYNCS 0x989680 ;  /* 0x009896800000895d */ /* 0x004fea0003900000 */
[----:B------:R-:W2:Y:S02]  /*abe0*/  @!P0 SYNCS.PHASECHK.TRANS64 P0, [R0+URZ], R3 ;  /* 0x00000003000085a7 */ /* 0x000ea400080010ff */
[----:B--2---:R-:W-:Y:S05]  /*abf0*/  @!P0 BRA `(.L_x_142) ;  /* 0xfffffffc00f08947 */ /* 0x004fea000383ffff */
[----:B------:R-:W-:Y:S05]  /*ac00*/  BRA `(.L_x_143) ;  /* 0xffffff7800a47947 */ /* 0x000fea000383ffff */
.L_x_44:
[----:B---3--:R-:W-:-:S07]  /*ac10*/  MOV R0, UR4 ;  /* 0x0000000400007c02 */ /* 0x008fce0008000f00 */
.L_x_144:
[----:B-1----:R1:W2:Y:S02]  /*ac20*/  SYNCS.PHASECHK.TRANS64.TRYWAIT P0, [R0+URZ], R3 ;  /* 0x00000003000075a7 */ /* 0x0022a400080011ff */
[----:B--2---:R-:W-:Y:S05]  /*ac30*/  @!P0 NANOSLEEP.SYNCS 0x989680 ;  /* 0x009896800000895d */ /* 0x004fea0003900000 */
[----:B------:R-:W2:Y:S02]  /*ac40*/  @!P0 SYNCS.PHASECHK.TRANS64 P0, [R0+URZ], R3 ;  /* 0x00000003000085a7 */ /* 0x000ea400080010ff */
[----:B--2---:R-:W-:Y:S05]  /*ac50*/  @!P0 BRA `(.L_x_144) ;  /* 0xfffffffc00f08947 */ /* 0x004fea000383ffff */
[----:B------:R-:W-:Y:S05]  /*ac60*/  BRA `(.L_x_145) ;  /* 0xffffff7800b07947 */ /* 0x000fea000383ffff */
.L_x_45:
[----:B---3--:R-:W-:-:S07]  /*ac70*/  MOV R0, UR4 ;  /* 0x0000000400007c02 */ /* 0x008fce0008000f00 */
.L_x_146:
[----:B-1----:R1:W2:Y:S02]  /*ac80*/  SYNCS.PHASECHK.TRANS64.TRYWAIT P0, [R0+URZ], R3 ;  /* 0x00000003000075a7 */ /* 0x0022a400080011ff */
[----:B--2---:R-:W-:Y:S05]  /*ac90*/  @!P0 NANOSLEEP.SYNCS 0x989680 ;  /* 0x009896800000895d */ /* 0x004fea0003900000 */
[----:B------:R-:W2:Y:S02]  /*aca0*/  @!P0 SYNCS.PHASECHK.TRANS64 P0, [R0+URZ], R3 ;  /* 0x00000003000085a7 */ /* 0x000ea400080010ff */
[----:B--2---:R-:W-:Y:S05]  /*acb0*/  @!P0 BRA `(.L_x_146) ;  /* 0xfffffffc00f08947 */ /* 0x004fea000383ffff */
[----:B------:R-:W-:Y:S05]  /*acc0*/  BRA `(.L_x_147) ;  /* 0xffffff7800bc7947 */ /* 0x000fea000383ffff */
.L_x_46:
[----:B---3--:R-:W-:-:S07]  /*acd0*/  MOV R0, UR4 ;  /* 0x0000000400007c02 */ /* 0x008fce0008000f00 */
.L_x_148:
[----:B-1----:R1:W2:Y:S02]  /*ace0*/  SYNCS.PHASECHK.TRANS64.TRYWAIT P0, [R0+URZ], R3 ;  /* 0x00000003000075a7 */ /* 0x0022a400080011ff */
[----:B--2---:R-:W-:Y:S05]  /*acf0*/  @!P0 NANOSLEEP.SYNCS 0x989680 ;  /* 0x009896800000895d */ /* 0x004fea0003900000 */
[----:B------:R-:W2:Y:S02]  /*ad00*/  @!P0 SYNCS.PHASECHK.TRANS64 P0, [R0+URZ], R3 ;  /* 0x00000003000085a7 */ /* 0x000ea400080010ff */
[----:B--2---:R-:W-:Y:S05]  /*ad10*/  @!P0 BRA `(.L_x_148) ;  /* 0xfffffffc00f08947 */ /* 0x004fea000383ffff */
[----:B------:R-:W-:Y:S05]  /*ad20*/  BRA `(.L_x_149) ;  /* 0xffffff7800c87947 */ /* 0x000fea000383ffff */
.L_x_47:
[----:B---3--:R-:W-:-:S07]  /*ad30*/  MOV R0, UR4 ;  /* 0x0000000400007c02 */ /* 0x008fce0008000f00 */
.L_x_150:
[----:B-1----:R1:W2:Y:S02]  /*ad40*/  SYNCS.PHASECHK.TRANS64.TRYWAIT P0, [R0+URZ], R3 ;  /* 0x00000003000075a7 */ /* 0x0022a400080011ff */
[----:B--2---:R-:W-:Y:S05]  /*ad50*/  @!P0 NANOSLEEP.SYNCS 0x989680 ;  /* 0x009896800000895d */ /* 0x004fea0003900000 */
[----:B------:R-:W2:Y:S02]  /*ad60*/  @!P0 SYNCS.PHASECHK.TRANS64 P0, [R0+URZ], R3 ;  /* 0x00000003000085a7 */ /* 0x000ea400080010ff */
[----:B--2---:R-:W-:Y:S05]  /*ad70*/  @!P0 BRA `(.L_x_150) ;  /* 0xfffffffc00f08947 */ /* 0x004fea000383ffff */
[----:B------:R-:W-:Y:S05]  /*ad80*/  BRA `(.L_x_151) ;  /* 0xffffff7800d47947 */ /* 0x000fea000383ffff */
.L_x_48:
[----:B---3--:R-:W-:-:S07]  /*ad90*/  MOV R0, UR4 ;  /* 0x0000000400007c02 */ /* 0x008fce0008000f00 */
.L_x_152:
[----:B-1----:R1:W2:Y:S02]  /*ada0*/  SYNCS.PHASECHK.TRANS64.TRYWAIT P0, [R0+URZ], R3 ;  /* 0x00000003000075a7 */ /* 0x0022a400080011ff */
[----:B--2---:R-:W-:Y:S05]  /*adb0*/  @!P0 NANOSLEEP.SYNCS 0x989680 ;  /* 0x009896800000895d */ /* 0x004fea0003900000 */
[----:B------:R-:W2:Y:S02]  /*adc0*/  @!P0 SYNCS.PHASECHK.TRANS64 P0, [R0+URZ], R3 ;  /* 0x00000003000085a7 */ /* 0x000ea400080010ff */
[----:B--2---:R-:W-:Y:S05]  /*add0*/  @!P0 BRA `(.L_x_152) ;  /* 0xfffffffc00f08947 */ /* 0x004fea000383ffff */
[----:B------:R-:W-:Y:S05]  /*ade0*/  BRA `(.L_x_153) ;  /* 0xffffff7800e07947 */ /* 0x000fea000383ffff */
.L_x_49:
[----:B---3--:R-:W-:-:S07]  /*adf0*/  MOV R0, UR4 ;  /* 0x0000000400007c02 */ /* 0x008fce0008000f00 */
.L_x_154:
[----:B-1----:R1:W2:Y:S02]  /*ae00*/  SYNCS.PHASECHK.TRANS64.TRYWAIT P0, [R0+URZ], R3 ;  /* 0x00000003000075a7 */ /* 0x0022a400080011ff */
[----:B--2---:R-:W-:Y:S05]  /*ae10*/  @!P0 NANOSLEEP.SYNCS 0x989680 ;  /* 0x009896800000895d */ /* 0x004fea0003900000 */
[----:B------:R-:W2:Y:S02]  /*ae20*/  @!P0 SYNCS.PHASECHK.TRANS64 P0, [R0+URZ], R3 ;  /* 0x00000003000085a7 */ /* 0x000ea400080010ff */
[----:B--2---:R-:W-:Y:S05]  /*ae30*/  @!P0 BRA `(.L_x_154) ;  /* 0xfffffffc00f08947 */ /* 0x004fea000383ffff */
[----:B------:R-:W-:Y:S05]  /*ae40*/  BRA `(.L_x_155) ;  /* 0xffffff7800ec7947 */ /* 0x000fea000383ffff */
.L_x_52:
[----:B-1----:R1:W2:Y:S02]  /*ae50*/  SYNCS.PHASECHK.TRANS64.TRYWAIT P0, [R0+URZ+0x130], R5 ;  /* 0x00013005000075a7 */ /* 0x0022a400080011ff */
[----:B--2---:R-:W-:Y:S05]  /*ae60*/  @!P0 NANOSLEEP.SYNCS 0x989680 ;  /* 0x009896800000895d */ /* 0x004fea0003900000 */
[----:B------:R-:W2:Y:S02]  /*ae70*/  @!P0 SYNCS.PHASECHK.TRANS64 P0, [R0+URZ+0x130], R5 ;  /* 0x00013005000085a7 */ /* 0x000ea400080010ff */
[----:B--2---:R-:W-:Y:S05]  /*ae80*/  @!P0 BRA `(.L_x_52) ;  /* 0xfffffffc00f08947 */ /* 0x004fea000383ffff */
[----:B------:R-:W-:Y:S05]  /*ae90*/  BRA `(.L_x_156) ;  /* 0xffffff7c004c7947 */ /* 0x000fea000383ffff */
.L_x_53:
[----:B------:R-:W-:-:S07]  /*aea0*/  MOV R0, UR5 ;  /* 0x0000000500007c02 */ /* 0x000fce0008000f00 */
.L_x_157:
[----:B-1----:R1:W2:Y:S02]  /*aeb0*/  SYNCS.PHASECHK.TRANS64.TRYWAIT P0, [R0+URZ+0xe0], R7 ;  /* 0x0000e007000075a7 */ /* 0x0022a400080011ff */
[----:B--2---:R-:W-:Y:S05]  /*aec0*/  @!P0 NANOSLEEP.SYNCS 0x989680 ;  /* 0x009896800000895d */ /* 0x004fea0003900000 */
[----:B------:R-:W2:Y:S02]  /*aed0*/  @!P0 SYNCS.PHASECHK.TRANS64 P0, [R0+URZ+0xe0], R7 ;  /* 0x0000e007000085a7 */ /* 0x000ea400080010ff */
[----:B--2---:R-:W-:Y:S05]  /*aee0*/  @!P0 BRA `(.L_x_157) ;  /* 0xfffffffc00f08947 */ /* 0x004fea000383ffff */
[----:B------:R-:W-:Y:S05]  /*aef0*/  BRA `(.L_x_158) ;  /* 0xffffff7c005c7947 */ /* 0x000fea000383ffff */
.L_x_54:
[----:B-1----:R1:W2:Y:S02]  /*af00*/  SYNCS.PHASECHK.TRANS64.TRYWAIT P1, [R0+URZ+0xd0], R5 ;  /* 0x0000d005000075a7 */ /* 0x0022a400080211ff */
[----:B--2---:R-:W-:Y:S05]  /*af10*/  @!P1 NANOSLEEP.SYNCS 0x989680 ;  /* 0x009896800000995d */ /* 0x004fea0003900000 */
[----:B------:R-:W2:Y:S02]  /*af20*/  @!P1 SYNCS.PHASECHK.TRANS64 P1, [R0+URZ+0xd0], R5 ;  /* 0x0000d005000095a7 */ /* 0x000ea400080210ff */
[----:B--2---:R-:W-:Y:S05]  /*af30*/  @!P1 BRA `(.L_x_54) ;  /* 0xfffffffc00f09947 */ /* 0x004fea000383ffff */
[----:B------:R-:W-:Y:S05]  /*af40*/  BRA `(.L_x_159) ;  /* 0xffffff7c008c7947 */ /* 0x000fea000383ffff */
.L_x_57:
[----:B------:R-:W-:-:S07]  /*af50*/  MOV R0, UR5 ;  /* 0x0000000500007c02 */ /* 0x000fce0008000f00 */
.L_x_160:
[----:B-1----:R1:W2:Y:S02]  /*af60*/  SYNCS.PHASECHK.TRANS64.TRYWAIT P0, [R0+URZ+0xe0], R3 ;  /* 0x0000e003000075a7 */ /* 0x0022a400080011ff */
[----:B--2---:R-:W-:Y:S05]  /*af70*/  @!P0 NANOSLEEP.SYNCS 0x989680 ;  /* 0x009896800000895d */ /* 0x004fea0003900000 */
[----:B------:R-:W2:Y:S02]  /*af80*/  @!P0 SYNCS.PHASECHK.TRANS64 P0, [R0+URZ+0xe0], R3 ;  /* 0x0000e003000085a7 */ /* 0x000ea400080010ff */
[----:B--2---:R-:W-:Y:S05]  /*af90*/  @!P0 BRA `(.L_x_160) ;  /* 0xfffffffc00f08947 */ /* 0x004fea000383ffff */
[----:B------:R-:W-:Y:S05]  /*afa0*/  BRA `(.L_x_56) ;  /* 0xffffff7c00e07947 */ /* 0x000fea000383ffff */
.L_x_66:
[----:B-1----:R-:W-:-:S04]  /*afb0*/  MOV R4, UR6 ;  /* 0x0000000600047c02 */ /* 0x002fc80008000f00 */
[----:B------:R1:W2:Y:S03]  /*afc0*/  SYNCS.PHASECHK.TRANS64.TRYWAIT P0, [R4+URZ+0x8], R5 ;  /* 0x00000805040075a7 */ /* 0x0002a600080011ff */
[----:B--2---:R-:W-:Y:S05]  /*afd0*/  @!P0 NANOSLEEP.SYNCS 0x989680 ;  /* 0x009896800000895d */ /* 0x004fea0003900000 */
[----:B------:R-:W2:Y:S02]  /*afe0*/  @!P0 SYNCS.PHASECHK.TRANS64 P0, [R4+URZ+0x8], R5 ;  /* 0x00000805040085a7 */ /* 0x000ea400080010ff */
[----:B--2---:R-:W-:Y:S05]  /*aff0*/  @!P0 BRA `(.L_x_66) ;  /* 0xfffffffc00ec8947 */ /* 0x004fea000383ffff */
[----:B------:R-:W-:Y:S05]  /*b000*/  BRA `(.L_x_65) ;  /* 0xffffff8000947947 */ /* 0x000fea000383ffff */
.L_x_68:
[----:B------:R-:W-:Y:S01]  /*b010*/  BSSY B0, `(.L_x_161) ;  /* 0x0000006000007945 */ /* 0x000fe20003800000 */
[----:B------:R-:W-:-:S07]  /*b020*/  MOV R15, 0xffffffff ;  /* 0xffffffff000f7802 */ /* 0x000fce0000000f00 */
[----:B-1---5:R-:W-:Y:S05]  /*b030*/  WARPSYNC.COLLECTIVE R15, `(.L_x_162) ;  /* 0x000000000f0c7348 */ /* 0x022fea0003c00000 */
[----:B------:R-:W-:Y:S02]  /*b040*/  ELECT P6, UR79, PT ;  /* 0x00000000004f782f */ /* 0x000fe400038c0000 */
[----:B------:R-:W-:Y:S01]  /*b050*/  MOV R14, UR79 ;  /* 0x0000004f000e7c02 */ /* 0x000fe20008000f00 */
[----:B-1---5:R-:W-:Y:S10]  /*b060*/  ENDCOLLECTIVE ;  /* 0x000000000000791b */ /* 0x022ff40003800000 */
.L_x_162:
[----:B------:R-:W-:Y:S05]  /*b070*/  BSYNC B0 ;  /* 0x0000000000007941 */ /* 0x000fea0003800000 */
.L_x_161:
[----:B------:R-:W-:Y:S05]  /*b080*/  BRA `(.L_x_163) ;  /* 0xffffff8000c47947 */ /* 0x000fea000383ffff */
.L_x_70:
[----:B-1----:R-:W-:-:S04]  /*b090*/  MOV R2, UR6 ;  /* 0x0000000600027c02 */ /* 0x002fc80008000f00 */
[----:B------:R1:W2:Y:S03]  /*b0a0*/  SYNCS.PHASECHK.TRANS64.TRYWAIT P0, [R2+URZ+0x8], R3 ;  /* 0x00000803020075a7 */ /* 0x0002a600080011ff */
[----:B--2---:R-:W-:Y:S05]  /*b0b0*/  @!P0 NANOSLEEP.SYNCS 0x989680 ;  /* 0x009896800000895d */ /* 0x004fea0003900000 */
[----:B------:R-:W2:Y:S02]  /*b0c0*/  @!P0 SYNCS.PHASECHK.TRANS64 P0, [R2+URZ+0x8], R3 ;  /* 0x00000803020085a7 */ /* 0x000ea400080010ff */
[----:B--2---:R-:W-:Y:S05]  /*b0d0*/  @!P0 BRA `(.L_x_70) ;  /* 0xfffffffc00ec8947 */ /* 0x004fea000383ffff */
[----:B------:R-:W-:Y:S05]  /*b0e0*/  BRA `(.L_x_69) ;  /* 0xffffff8000c87947 */ /* 0x000fea000383ffff */
.L_x_71:
[----:B-1----:R1:W2:Y:S02]  /*b0f0*/  SYNCS.PHASECHK.TRANS64.TRYWAIT P0, [R0+URZ+0xd0], R3 ;  /* 0x0000d003000075a7 */ /* 0x0022a400080011ff */
[----:B--2---:R-:W-:Y:S05]  /*b100*/  @!P0 NANOSLEEP.SYNCS 0x989680 ;  /* 0x009896800000895d */ /* 0x004fea0003900000 */
[----:B------:R-:W2:Y:S02]  /*b110*/  @!P0 SYNCS.PHASECHK.TRANS64 P0, [R0+URZ+0xd0], R3 ;  /* 0x0000d003000085a7 */ /* 0x000ea400080010ff */
[----:B--2---:R-:W-:Y:S05]  /*b120*/  @!P0 BRA `(.L_x_71) ;  /* 0xfffffffc00f08947 */ /* 0x004fea000383ffff */
[----:B------:R-:W-:Y:S05]  /*b130*/  BRA `(.L_x_164) ;  /* 0xffffff8400b47947 */ /* 0x000fea000383ffff */
.L_x_73:
[----:B------:R-:W-:-:S07]  /*b140*/  MOV R0, UR9 ;  /* 0x0000000900007c02 */ /* 0x000fce0008000f00 */
.L_x_165:
[----:B-1----:R1:W3:Y:S02]  /*b150*/  SYNCS.PHASECHK.TRANS64.TRYWAIT P0, [R0+URZ+0x110], R3 ;  /* 0x00011003000075a7 */ /* 0x0022e400080011ff */
[----:B---3--:R-:W-:Y:S05]  /*b160*/  @!P0 NANOSLEEP.SYNCS 0x989680 ;  /* 0x009896800000895d */ /* 0x008fea0003900000 */
[----:B------:R-:W3:Y:S02]  /*b170*/  @!P0 SYNCS.PHASECHK.TRANS64 P0, [R0+URZ+0x110], R3 ;  /* 0x00011003000085a7 */ /* 0x000ee400080010ff */
[----:B---3--:R-:W-:Y:S05]  /*b180*/  @!P0 BRA `(.L_x_165) ;  /* 0xfffffffc00f08947 */ /* 0x008fea000383ffff */
[----:B------:R-:W-:Y:S05]  /*b190*/  BRA `(.L_x_166) ;  /* 0xffffff8400fc7947 */ /* 0x000fea000383ffff */
.L_x_76:
[----:B------:R-:W-:Y:S07]  /*b1a0*/  MOV R0, UR8 ;  /* 0x0000000800007c02 */ /* 0x000fee0008000f00 */
.L_x_167:
[----:B-1----:R1:W3:Y:S02]  /*b1b0*/  SYNCS.PHASECHK.TRANS64.TRYWAIT P0, [R0+URZ], R3 ;  /* 0x00000003000075a7 */ /* 0x0022e400080011ff */
[----:B---3--:R-:W-:Y:S05]  /*b1c0*/  @!P0 NANOSLEEP.SYNCS 0x989680 ;  /* 0x009896800000895d */ /* 0x008fea0003900000 */
[----:B------:R-:W3:Y:S02]  /*b1d0*/  @!P0 SYNCS.PHASECHK.TRANS64 P0, [R0+URZ], R3 ;  /* 0x00000003000085a7 */ /* 0x000ee400080010ff */
[----:B---3--:R-:W-:Y:S05]  /*b1e0*/  @!P0 BRA `(.L_x_167) ;  /* 0xfffffffc00f08947 */ /* 0x008fea000383ffff */
[----:B------:R-:W-:Y:S05]  /*b1f0*/  BRA `(.L_x_75) ;  /* 0xffffff8800107947 */ /* 0x000fea000383ffff */
.L_x_80:
[----:B-1----:R-:W-:-:S07]  /*b200*/  MOV R0, UR8 ;  /* 0x0000000800007c02 */ /* 0x002fce0008000f00 */
.L_x_168:
[----:B-1----:R1:W2:Y:S02]  /*b210*/  SYNCS.PHASECHK.TRANS64.TRYWAIT P0, [R0+URZ], R3 ;  /* 0x00000003000075a7 */ /* 0x0022a400080011ff */
[----:B--2---:R-:W-:Y:S05]  /*b220*/  @!P0 NANOSLEEP.SYNCS 0x989680 ;  /* 0x009896800000895d */ /* 0x004fea0003900000 */
[----:B------:R-:W2:Y:S02]  /*b230*/  @!P0 SYNCS.PHASECHK.TRANS64 P0, [R0+URZ], R3 ;  /* 0x00000003000085a7 */ /* 0x000ea400080010ff */
[----:B--2---:R-:W-:Y:S05]  /*b240*/  @!P0 BRA `(.L_x_168) ;  /* 0xfffffffc00f08947 */ /* 0x004fea000383ffff */
[----:B------:R-:W-:Y:S05]  /*b250*/  BRA `(.L_x_169) ;  /* 0xffffff8c00087947 */ /* 0x000fea000383ffff */
.L_x_81:
[----:B------:R-:W-:-:S07]  /*b260*/  MOV R0, UR8 ;  /* 0x0000000800007c02 */ /* 0x000fce0008000f00 */
.L_x_170:
[----:B-1----:R1:W2:Y:S02]  /*b270*/  SYNCS.PHASECHK.TRANS64.TRYWAIT P0, [R0+URZ], R3 ;  /* 0x00000003000075a7 */ /* 0x0022a400080011ff */
[----:B--2---:R-:W-:Y:S05]  /*b280*/  @!P0 NANOSLEEP.SYNCS 0x989680 ;  /* 0x009896800000895d */ /* 0x004fea0003900000 */
[----:B------:R-:W2:Y:S02]  /*b290*/  @!P0 SYNCS.PHASECHK.TRANS64 P0, [R0+URZ], R3 ;  /* 0x00000003000085a7 */ /* 0x000ea400080010ff */
[----:B--2---:R-:W-:Y:S05]  /*b2a0*/  @!P0 BRA `(.L_x_170) ;  /* 0xfffffffc00f08947 */ /* 0x004fea000383ffff */
[----:B------:R-:W-:Y:S05]  /*b2b0*/  BRA `(.L_x_171) ;  /* 0xffffff8c00147947 */ /* 0x000fea000383ffff */
.L_x_82:
[----:B------:R-:W-:-:S07]  /*b2c0*/  MOV R0, UR8 ;  /* 0x0000000800007c02 */ /* 0x000fce0008000f00 */
.L_x_172:
[----:B-1----:R1:W2:Y:S02]  /*b2d0*/  SYNCS.PHASECHK.TRANS64.TRYWAIT P0, [R0+URZ], R3 ;  /* 0x00000003000075a7 */ /* 0x0022a400080011ff */
[----:B--2---:R-:W-:Y:S05]  /*b2e0*/  @!P0 NANOSLEEP.SYNCS 0x989680 ;  /* 0x009896800000895d */ /* 0x004fea0003900000 */
[----:B------:R-:W2:Y:S02]  /*b2f0*/  @!P0 SYNCS.PHASECHK.TRANS64 P0, [R0+URZ], R3 ;  /* 0x00000003000085a7 */ /* 0x000ea400080010ff */
[----:B--2---:R-:W-:Y:S05]  /*b300*/  @!P0 BRA `(.L_x_172) ;  /* 0xfffffffc00f08947 */ /* 0x004fea000383ffff */
[----:B------:R-:W-:Y:S05]  /*b310*/  BRA `(.L_x_173) ;  /* 0xffffff8c00207947 */ /* 0x000fea000383ffff */
.L_x_85:
[----:B------:R-:W-:-:S07]  /*b320*/  MOV R0, UR7 ;  /* 0x0000000700007c02 */ /* 0x000fce0008000f00 */
.L_x_174:
[----:B-1----:R1:W2:Y:S02]  /*b330*/  SYNCS.PHASECHK.TRANS64.TRYWAIT P1, [R0+URZ+0x150], R3 ;  /* 0x00015003000075a7 */ /* 0x0022a400080211ff */
[----:B--2---:R-:W-:Y:S05]  /*b340*/  @!P1 NANOSLEEP.SYNCS 0x989680 ;  /* 0x009896800000995d */ /* 0x004fea0003900000 */
[----:B------:R-:W2:Y:S02]  /*b350*/  @!P1 SYNCS.PHASECHK.TRANS64 P1, [R0+URZ+0x150], R3 ;  /* 0x00015003000095a7 */ /* 0x000ea400080210ff */
[----:B--2---:R-:W-:Y:S05]  /*b360*/  @!P1 BRA `(.L_x_174) ;  /* 0xfffffffc00f09947 */ /* 0x004fea000383ffff */
[----:B------:R-:W-:Y:S05]  /*b370*/  BRA `(.L_x_175) ;  /* 0xffffff8c006c7947 */ /* 0x000fea000383ffff */
.L_x_90:
[----:B--2---:R2:W4:Y:S02]  /*b380*/  SYNCS.PHASECHK.TRANS64.TRYWAIT P0, [R0+URZ+0xd0], R3 ;  /* 0x0000d003000075a7 */ /* 0x00452400080011ff */
[----:B----4-:R-:W-:Y:S05]  /*b390*/  @!P0 NANOSLEEP.SYNCS 0x989680 ;  /* 0x009896800000895d */ /* 0x010fea0003900000 */
[----:B------:R-:W4:Y:S02]  /*b3a0*/  @!P0 SYNCS.PHASECHK.TRANS64 P0, [R0+URZ+0xd0], R3 ;  /* 0x0000d003000085a7 */ /* 0x000f2400080010ff */
[----:B----4-:R-:W-:Y:S05]  /*b3b0*/  @!P0 BRA `(.L_x_90) ;  /* 0xfffffffc00f08947 */ /* 0x010fea000383ffff */
[----:B------:R-:W-:Y:S05]  /*b3c0*/  BRA `(.L_x_176) ;  /* 0xffffff9000807947 */ /* 0x000fea000383ffff */
.L_x_93:
[----:B------:R-:W-:Y:S07]  /*b3d0*/  MOV R0, UR7 ;  /* 0x0000000700007c02 */ /* 0x000fee0008000f00 */
.L_x_177:
[----:B--2---:R2:W4:Y:S02]  /*b3e0*/  SYNCS.PHASECHK.TRANS64.TRYWAIT P0, [R0+URZ+0xc8], R3 ;  /* 0x0000c803000075a7 */ /* 0x00452400080011ff */
[----:B----4-:R-:W-:Y:S05]  /*b3f0*/  @!P0 NANOSLEEP.SYNCS 0x989680 ;  /* 0x009896800000895d */ /* 0x010fea0003900000 */
[----:B------:R-:W4:Y:S02]  /*b400*/  @!P0 SYNCS.PHASECHK.TRANS64 P0, [R0+URZ+0xc8], R3 ;  /* 0x0000c803000085a7 */ /* 0x000f2400080010ff */
[----:B----4-:R-:W-:Y:S05]  /*b410*/  @!P0 BRA `(.L_x_177) ;  /* 0xfffffffc00f08947 */ /* 0x010fea000383ffff */
[----:B------:R-:W-:Y:S05]  /*b420*/  BRA `(.L_x_92) ;  /* 0xffffff9400607947 */ /* 0x000fea000383ffff */
.L_x_96:
[----:B------:R-:W-:Y:S07]  /*b430*/  MOV R3, UR7 ;  /* 0x0000000700037c02 */ /* 0x000fee0008000f00 */
.L_x_178:
[----:B-1----:R1:W2:Y:S02]  /*b440*/  SYNCS.PHASECHK.TRANS64.TRYWAIT P0, [R3+URZ+0xa0], R12 ;  /* 0x0000a00c030075a7 */ /* 0x0022a400080011ff */
[----:B--2---:R-:W-:Y:S05]  /*b450*/  @!P0 NANOSLEEP.SYNCS 0x989680 ;  /* 0x009896800000895d */ /* 0x004fea0003900000 */
[----:B------:R-:W2:Y:S02]  /*b460*/  @!P0 SYNCS.PHASECHK.TRANS64 P0, [R3+URZ+0xa0], R12 ;  /* 0x0000a00c030085a7 */ /* 0x000ea400080010ff */
[----:B--2---:R-:W-:Y:S05]  /*b470*/  @!P0 BRA `(.L_x_178) ;  /* 0xfffffffc00f08947 */ /* 0x004fea000383ffff */
[----:B------:R-:W-:Y:S05]  /*b480*/  BRA `(.L_x_179) ;  /* 0xffffff9400d87947 */ /* 0x000fea000383ffff */
.L_x_97:
[----:B-1----:R-:W-:Y:S07]  /*b490*/  MOV R3, UR7 ;  /* 0x0000000700037c02 */ /* 0x002fee0008000f00 */
.L_x_180:
[----:B-1----:R1:W2:Y:S02]  /*b4a0*/  SYNCS.PHASECHK.TRANS64.TRYWAIT P0, [R3+URZ+0xa8], R12 ;  /* 0x0000a80c030075a7 */ /* 0x0022a400080011ff */
[----:B--2---:R-:W-:Y:S05]  /*b4b0*/  @!P0 NANOSLEEP.SYNCS 0x989680 ;  /* 0x009896800000895d */ /* 0x004fea0003900000 */
[----:B------:R-:W2:Y:S02]  /*b4c0*/  @!P0 SYNCS.PHASECHK.TRANS64 P0, [R3+URZ+0xa8], R12 ;  /* 0x0000a80c030085a7 */ /* 0x000ea400080010ff */
[----:B--2---:R-:W-:Y:S05]  /*b4d0*/  @!P0 BRA `(.L_x_180) ;  /* 0xfffffffc00f08947 */ /* 0x004fea000383ffff */
[----:B------:R-:W-:Y:S05]  /*b4e0*/  BRA `(.L_x_181) ;  /* 0xffffff9800347947 */ /* 0x000fea000383ffff */
.L_x_98:
[----:B-1----:R-:W-:Y:S07]  /*b4f0*/  MOV R3, UR7 ;  /* 0x0000000700037c02 */ /* 0x002fee0008000f00 */
.L_x_182:
[----:B-1----:R1:W2:Y:S02]  /*b500*/  SYNCS.PHASECHK.TRANS64.TRYWAIT P0, [R3+URZ+0xb0], R12 ;  /* 0x0000b00c030075a7 */ /* 0x0022a400080011ff */
[----:B--2---:R-:W-:Y:S05]  /*b510*/  @!P0 NANOSLEEP.SYNCS 0x989680 ;  /* 0x009896800000895d */ /* 0x004fea0003900000 */
[----:B------:R-:W2:Y:S02]  /*b520*/  @!P0 SYNCS.PHASECHK.TRANS64 P0, [R3+URZ+0xb0], R12 ;  /* 0x0000b00c030085a7 */ /* 0x000ea400080010ff */
[----:B--2---:R-:W-:Y:S05]  /*b530*/  @!P0 BRA `(.L_x_182) ;  /* 0xfffffffc00f08947 */ /* 0x004fea000383ffff */
[----:B------:R-:W-:Y:S05]  /*b540*/  BRA `(.L_x_183) ;  /* 0xffffff9800907947 */ /* 0x000fea000383ffff */
.L_x_99:
[----:B------:R-:W-:Y:S07]  /*b550*/  MOV R3, UR7 ;  /* 0x0000000700037c02 */ /* 0x000fee0008000f00 */
.L_x_184:
[----:B-1----:R1:W2:Y:S02]  /*b560*/  SYNCS.PHASECHK.TRANS64.TRYWAIT P0, [R3+URZ+0xb8], R12 ;  /* 0x0000b80c030075a7 */ /* 0x0022a400080011ff */
[----:B--2---:R-:W-:Y:S05]  /*b570*/  @!P0 NANOSLEEP.SYNCS 0x989680 ;  /* 0x009896800000895d */ /* 0x004fea0003900000 */
[----:B------:R-:W2:Y:S02]  /*b580*/  @!P0 SYNCS.PHASECHK.TRANS64 P0, [R3+URZ+0xb8], R12 ;  /* 0x0000b80c030085a7 */ /* 0x000ea400080010ff */
[----:B--2---:R-:W-:Y:S05]  /*b590*/  @!P0 BRA `(.L_x_184) ;  /* 0xfffffffc00f08947 */ /* 0x004fea000383ffff */
[----:B------:R-:W-:Y:S05]  /*b5a0*/  BRA `(.L_x_185) ;  /* 0xffffff9c00307947 */ /* 0x000fea000383ffff */
.L_x_101:
[----:B------:R-:W-:-:S07]  /*b5b0*/  MOV R0, UR7 ;  /* 0x0000000700007c02 */ /* 0x000fce0008000f00 */
.L_x_186:
[----:B-1----:R1:W4:Y:S02]  /*b5c0*/  SYNCS.PHASECHK.TRANS64.TRYWAIT P0, [R0+URZ+0xa0], R3 ;  /* 0x0000a003000075a7 */ /* 0x00232400080011ff */
[----:B----4-:R-:W-:Y:S05]  /*b5d0*/  @!P0 NANOSLEEP.SYNCS 0x989680 ;  /* 0x009896800000895d */ /* 0x010fea0003900000 */
[----:B------:R-:W4:Y:S02]  /*b5e0*/  @!P0 SYNCS.PHASECHK.TRANS64 P0, [R0+URZ+0xa0], R3 ;  /* 0x0000a003000085a7 */ /* 0x000f2400080010ff */
[----:B----4-:R-:W-:Y:S05]  /*b5f0*/  @!P0 BRA `(.L_x_186) ;  /* 0xfffffffc00f08947 */ /* 0x010fea000383ffff */
[----:B------:R-:W-:Y:S05]  /*b600*/  BRA `(.L_x_187) ;  /* 0xffffff9c00b87947 */ /* 0x000fea000383ffff */
.L_x_102:
[----:B-1----:R-:W-:-:S07]  /*b610*/  MOV R0, UR7 ;  /* 0x0000000700007c02 */ /* 0x002fce0008000f00 */
.L_x_188:
[----:B-1----:R1:W4:Y:S02]  /*b620*/  SYNCS.PHASECHK.TRANS64.TRYWAIT P0, [R0+URZ+0xa8], R3 ;  /* 0x0000a803000075a7 */ /* 0x00232400080011ff */
[----:B----4-:R-:W-:Y:S05]  /*b630*/  @!P0 NANOSLEEP.SYNCS 0x989680 ;  /* 0x009896800000895d */ /* 0x010fea0003900000 */
[----:B------:R-:W4:Y:S02]  /*b640*/  @!P0 SYNCS.PHASECHK.TRANS64 P0, [R0+URZ+0xa8], R3 ;  /* 0x0000a803000085a7 */ /* 0x000f2400080010ff */
[----:B----4-:R-:W-:Y:S05]  /*b650*/  @!P0 BRA `(.L_x_188) ;  /* 0xfffffffc00f08947 */ /* 0x010fea000383ffff */
[----:B------:R-:W-:Y:S05]  /*b660*/  BRA `(.L_x_189) ;  /* 0xffffff9c00a87947 */ /* 0x000fea000383ffff */
.L_x_103:
[----:B-1----:R-:W-:-:S07]  /*b670*/  MOV R0, UR7 ;  /* 0x0000000700007c02 */ /* 0x002fce0008000f00 */
.L_x_190:
[----:B-1----:R1:W4:Y:S02]  /*b680*/  SYNCS.PHASECHK.TRANS64.TRYWAIT P0, [R0+URZ+0xb0], R3 ;  /* 0x0000b003000075a7 */ /* 0x00232400080011ff */
[----:B----4-:R-:W-:Y:S05]  /*b690*/  @!P0 NANOSLEEP.SYNCS 0x989680 ;  /* 0x009896800000895d */ /* 0x010fea0003900000 */
[----:B------:R-:W4:Y:S02]  /*b6a0*/  @!P0 SYNCS.PHASECHK.TRANS64 P0, [R0+URZ+0xb0], R3 ;  /* 0x0000b003000085a7 */ /* 0x000f2400080010ff */
[----:B----4-:R-:W-:Y:S05]  /*b6b0*/  @!P0 BRA `(.L_x_190) ;  /* 0xfffffffc00f08947 */ /* 0x010fea000383ffff */
[----:B------:R-:W-:Y:S05]  /*b6c0*/  BRA `(.L_x_191) ;  /* 0xffffff9c00987947 */ /* 0x000fea000383ffff */
.L_x_105:
[----:B-1----:R1:W2:Y:S02]  /*b6d0*/  SYNCS.PHASECHK.TRANS64.TRYWAIT P0, [R0+URZ+0xd0], R3 ;  /* 0x0000d003000075a7 */ /* 0x0022a400080011ff */
[----:B--2---:R-:W-:Y:S05]  /*b6e0*/  @!P0 NANOSLEEP.SYNCS 0x989680 ;  /* 0x009896800000895d */ /* 0x004fea0003900000 */
[----:B------:R-:W2:Y:S02]  /*b6f0*/  @!P0 SYNCS.PHASECHK.TRANS64 P0, [R0+URZ+0xd0], R3 ;  /* 0x0000d003000085a7 */ /* 0x000ea400080010ff */
[----:B--2---:R-:W-:Y:S05]  /*b700*/  @!P0 BRA `(.L_x_105) ;  /* 0xfffffffc00f08947 */ /* 0x004fea000383ffff */
[----:B------:R-:W-:Y:S05]  /*b710*/  BRA `(.L_x_192) ;  /* 0xffffffa000447947 */ /* 0x000fea000383ffff */
.L_x_119:
[----:B-1----:R1:W2:Y:S02]  /*b720*/  SYNCS.PHASECHK.TRANS64.TRYWAIT P0, [R3+URZ+0x80], R0 ;  /* 0x00008000030075a7 */ /* 0x0022a400080011ff */
[----:B--2---:R-:W-:Y:S05]  /*b730*/  @!P0 NANOSLEEP.SYNCS 0x989680 ;  /* 0x009896800000895d */ /* 0x004fea0003900000 */
[----:B------:R-:W2:Y:S02]  /*b740*/  @!P0 SYNCS.PHASECHK.TRANS64 P0, [R3+URZ+0x80], R0 ;  /* 0x00008000030085a7 */ /* 0x000ea400080010ff */
[----:B--2---:R-:W-:Y:S05]  /*b750*/  @!P0 BRA `(.L_x_119) ;  /* 0xfffffffc00f08947 */ /* 0x004fea000383ffff */
[----:B------:R-:W-:Y:S05]  /*b760*/  BRA `(.L_x_118) ;  /* 0xffffffac00a47947 */ /* 0x000fea000383ffff */
.L_x_122:
[----:B------:R1:W1:Y:S02]  /*b770*/  SYNCS.PHASECHK.TRANS64.TRYWAIT P1, [R111+URZ+0xf0], R0 ;  /* 0x0000f0006f0075a7 */ /* 0x00026400080211ff */
[----:B-1----:R-:W-:Y:S05]  /*b780*/  @!P1 NANOSLEEP.SYNCS 0x989680 ;  /* 0x009896800000995d */ /* 0x002fea0003900000 */
[----:B------:R-:W1:Y:S02]  /*b790*/  @!P1 SYNCS.PHASECHK.TRANS64 P1, [R111+URZ+0xf0], R0 ;  /* 0x0000f0006f0095a7 */ /* 0x000e6400080210ff */
[----:B-1----:R-:W-:Y:S05]  /*b7a0*/  @!P1 BRA `(.L_x_122) ;  /* 0xfffffffc00f09947 */ /* 0x002fea000383ffff */
[----:B------:R-:W-:Y:S05]  /*b7b0*/  BRA `(.L_x_121) ;  /* 0xffffffac00f47947 */ /* 0x000fea000383ffff */
        .weak           $__internal_0_$__cuda_sm10x_tcgen05_guardrail_trap_col_being_dealloced_not_returned_by_alloc
        .type           $__internal_0_$__cuda_sm10x_tcgen05_guardrail_trap_col_being_dealloced_not_returned_by_alloc,@function
        .size           $__internal_0_$__cuda_sm10x_tcgen05_guardrail_trap_col_being_dealloced_not_returned_by_alloc,($__internal_1_$__cuda_sm10x_tcgen05_guardrail_trap_phase_invalid_during_alloc - $__internal_0_$__cuda_sm10x_tcgen05_guardrail_trap_col_being_dealloced_not_returned_by_alloc)
$__internal_0_$__cuda_sm10x_tcgen05_guardrail_trap_col_being_dealloced_not_returned_by_alloc:
[----:B------:R-:W-:Y:S05]  /*b7c0*/  BPT.TRAP 0x1 ;  /* 0x000000040000795c */ /* 0x000fea0000300000 */
[----:B------:R-:W-:-:S04]  /*b7d0*/  HFMA2 R3, -RZ, RZ, 0, 0 ;  /* 0x00000000ff037431 */ /* 0x000fc800000001ff */
[----:B------:R-:W-:Y:S05]  /*b7e0*/  RET.REL.NODEC R2 `(_ZN7cutlass13device_kernelINS_4gemm6kernel13GemmUniversalIN4cute5tupleIJiiiiEEENS1_10collective13CollectiveMmaINS1_35MainloopSm100TmaUmmaWarpSpecializedILi8ELi2ELi4ENS5_IJNS4_1CILi2EEENSA_ILi1EEESC_EEEEENS5_IJNSA_ILi128EEENSA_ILi256EEENSA_ILi64EEEEEENS_6half_tENS5_IJlSC_lEEESJ_SK_NS4_8TiledMMAINS4_8MMA_AtomIJNS4_26SM100_MMA_F16BF16_2x1SM_SSISJ_SJ_fLi128ELi256ELNS4_4UMMA5MajorE0ELSP_0ELNSO_7ScaleInE0ELSQ_0EEEEEENS4_6LayoutINS5_IJSC_SC_SC_EEENS5_IJNSA_ILi0EEESV_SV_EEEEENS5_IJNS4_10UnderscoreESY_SY_EEEEENS4_18SM100_TMA_2SM_LOADENS4_14ComposedLayoutINS4_7SwizzleILi3ELi4ELi3EEENS4_18smem_ptr_flag_bitsILi16EEENST_INS5_IJNSA_ILi8EEESH_EEENS5_IJSH_SC_EEEEEEEvNS4_8identityES11_S1B_vS1C_EENS_8epilogue10collective18CollectiveEpilogueINS1E_23Sm100TmaWarpSpecializedILi4ELi2ELi32ELb1ELb0EEEJNS5_IJSH_SG_SH_EEENS5_IJNST_ISH_SC_EENST_INS5_IJNSA_ILi32EEESB_EEENS5_IJSC_SF_EEEEEEEESJ_SK_SJ_SK_NS1E_6fusion15FusionCallbacksIS1I_NS1Q_13LinCombEltActINS1E_6thread4GELUESJ_fSJ_fLNS_15FloatRoundStyleE2EEES1J_S1P_JEEENS4_5SM1004TMEM4LOAD26SM100_TMEM_LOAD_32dp32b32xENS4_13SM90_TMA_LOADENS12_INS13_ILi2ELi4ELi3EEES16_NST_INS5_IJS17_S1L_EEENS5_IJS1L_SC_EEEEEEENS4_39AutoVectorizingCopyWithAssumedAlignmentILi128EEENS4_14SM90_TMA_STOREES27_S29_S29_EEEvvEEEEvNT_6ParamsE) ;  /* 0xffffff4802047950 */ /* 0x000fea0003c3ffff */
        .weak           $__internal_1_$__cuda_sm10x_tcgen05_guardrail_trap_phase_invalid_during_alloc
        .type           $__internal_1_$__cuda_sm10x_tcgen05_guardrail_trap_phase_invalid_during_alloc,@function
        .size           $__internal_1_$__cuda_sm10x_tcgen05_guardrail_trap_phase_invalid_during_alloc,($__internal_2_$__cuda_sm10x_tcgen05_guardrail_trap_unallocated_columns_being_dealloced - $__internal_1_$__cuda_sm10x_tcgen05_guardrail_trap_phase_invalid_during_alloc)
$__internal_1_$__cuda_sm10x_tcgen05_guardrail_trap_phase_invalid_during_alloc:
[----:B------:R-:W-:Y:S05]  /*b7f0*/  BPT.TRAP 0x1 ;  /* 0x000000040000795c */ /* 0x000fea0000300000 */
[----:B------:R-:W-:-:S04]  /*b800*/  MOV R3, 0x0 ;  /* 0x0000000000037802 */ /* 0x000fc80000000f00 */
[----:B------:R-:W-:Y:S05]  /*b810*/  RET.REL.NODEC R2 `(_ZN7cutlass13device_kernelINS_4gemm6kernel13GemmUniversalIN4cute5tupleIJiiiiEEENS1_10collective13CollectiveMmaINS1_35MainloopSm100TmaUmmaWarpSpecializedILi8ELi2ELi4ENS5_IJNS4_1CILi2EEENSA_ILi1EEESC_EEEEENS5_IJNSA_ILi128EEENSA_ILi256EEENSA_ILi64EEEEEENS_6half_tENS5_IJlSC_lEEESJ_SK_NS4_8TiledMMAINS4_8MMA_AtomIJNS4_26SM100_MMA_F16BF16_2x1SM_SSISJ_SJ_fLi128ELi256ELNS4_4UMMA5MajorE0ELSP_0ELNSO_7ScaleInE0ELSQ_0EEEEEENS4_6LayoutINS5_IJSC_SC_SC_EEENS5_IJNSA_ILi0EEESV_SV_EEEEENS5_IJNS4_10UnderscoreESY_SY_EEEEENS4_18SM100_TMA_2SM_LOADENS4_14ComposedLayoutINS4_7SwizzleILi3ELi4ELi3EEENS4_18smem_ptr_flag_bitsILi16EEENST_INS5_IJNSA_ILi8EEESH_EEENS5_IJSH_SC_EEEEEEEvNS4_8identityES11_S1B_vS1C_EENS_8epilogue10collective18CollectiveEpilogueINS1E_23Sm100TmaWarpSpecializedILi4ELi2ELi32ELb1ELb0EEEJNS5_IJSH_SG_SH_EEENS5_IJNST_ISH_SC_EENST_INS5_IJNSA_ILi32EEESB_EEENS5_IJSC_SF_EEEEEEEESJ_SK_SJ_SK_NS1E_6fusion15FusionCallbacksIS1I_NS1Q_13LinCombEltActINS1E_6thread4GELUESJ_fSJ_fLNS_15FloatRoundStyleE2EEES1J_S1P_JEEENS4_5SM1004TMEM4LOAD26SM100_TMEM_LOAD_32dp32b32xENS4_13SM90_TMA_LOADENS12_INS13_ILi2ELi4ELi3EEES16_NST_INS5_IJS17_S1L_EEENS5_IJS1L_SC_EEEEEEENS4_39AutoVectorizingCopyWithAssumedAlignmentILi128EEENS4_14SM90_TMA_STOREES27_S29_S29_EEEvvEEEEvNT_6ParamsE) ;  /* 0xffffff4402f87950 */ /* 0x000fea0003c3ffff */
        .weak           $__internal_2_$__cuda_sm10x_tcgen05_guardrail_trap_unallocated_columns_being_dealloced
        .type           $__internal_2_$__cuda_sm10x_tcgen05_guardrail_trap_unallocated_columns_being_dealloced,@function
        .size           $__internal_2_$__cuda_sm10x_tcgen05_guardrail_trap_unallocated_columns_being_dealloced,(.L_x_194 - $__internal_2_$__cuda_sm10x_tcgen05_guardrail_trap_unallocated_columns_being_dealloced)
$__internal_2_$__cuda_sm10x_tcgen05_guardrail_trap_unallocated_columns_being_dealloced:
[----:B------:R-:W-:Y:S05]  /*b820*/  BPT.TRAP 0x1 ;  /* 0x000000040000795c */ /* 0x000fea0000300000 */
[----:B------:R-:W-:-:S04]  /*b830*/  HFMA2 R3, -RZ, RZ, 0, 0 ;  /* 0x00000000ff037431 */ /* 0x000fc800000001ff */
[----:B------:R-:W-:Y:S05]  /*b840*/  RET.REL.NODEC R2 `(_ZN7cutlass13device_kernelINS_4gemm6kernel13GemmUniversalIN4cute5tupleIJiiiiEEENS1_10collective13CollectiveMmaINS1_35MainloopSm100TmaUmmaWarpSpecializedILi8ELi2ELi4ENS5_IJNS4_1CILi2EEENSA_ILi1EEESC_EEEEENS5_IJNSA_ILi128EEENSA_ILi256EEENSA_ILi64EEEEEENS_6half_tENS5_IJlSC_lEEESJ_SK_NS4_8TiledMMAINS4_8MMA_AtomIJNS4_26SM100_MMA_F16BF16_2x1SM_SSISJ_SJ_fLi128ELi256ELNS4_4UMMA5MajorE0ELSP_0ELNSO_7ScaleInE0ELSQ_0EEEEEENS4_6LayoutINS5_IJSC_SC_SC_EEENS5_IJNSA_ILi0EEESV_SV_EEEEENS5_IJNS4_10UnderscoreESY_SY_EEEEENS4_18SM100_TMA_2SM_LOADENS4_14ComposedLayoutINS4_7SwizzleILi3ELi4ELi3EEENS4_18smem_ptr_flag_bitsILi16EEENST_INS5_IJNSA_ILi8EEESH_EEENS5_IJSH_SC_EEEEEEEvNS4_8identityES11_S1B_vS1C_EENS_8epilogue10collective18CollectiveEpilogueINS1E_23Sm100TmaWarpSpecializedILi4ELi2ELi32ELb1ELb0EEEJNS5_IJSH_SG_SH_EEENS5_IJNST_ISH_SC_EENST_INS5_IJNSA_ILi32EEESB_EEENS5_IJSC_SF_EEEEEEEESJ_SK_SJ_SK_NS1E_6fusion15FusionCallbacksIS1I_NS1Q_13LinCombEltActINS1E_6thread4GELUESJ_fSJ_fLNS_15FloatRoundStyleE2EEES1J_S1P_JEEENS4_5SM1004TMEM4LOAD26SM100_TMEM_LOAD_32dp32b32xENS4_13SM90_TMA_LOADENS12_INS13_ILi2ELi4ELi3EEES16_NST_INS5_IJS17_S1L_EEENS5_IJS1L_SC_EEEEEEENS4_39AutoVectorizingCopyWithAssumedAlignmentILi128EEENS4_14SM90_TMA_STOREES27_S29_S29_EEEvvEEEEvNT_6ParamsE) ;  /* 0xffffff4402ec7950 */ /* 0x000fea0003c3ffff */
.L_x_193:
[----:B------:R-:W-:-:S00]  /*b850*/  BRA `(.L_x_193) ;  /* 0xfffffffc00fc7947 */ /* 0x000fc0000383ffff */
[----:B------:R-:W-:-:S00]  /*b860*/  NOP ;  /* 0x0000000000007918 */ /* 0x000fc00000000000 */
        /* <DEDUP_REMOVED lines=9> */
.L_x_194:


//--------------------- .nv.global.init           --------------------------
	.section	.nv.global.init,"aw",@progbits
.nv.global.init:
	.type		$str$27,@object
	.size		$str$27,($str$28 - $str$27)
$str$27:
        /*0000*/ 	.byte	0x28, 0x61, 0x64, 0x64, 0x72, 0x65, 0x73, 0x73, 0x20, 0x26, 0x20, 0x6d, 0x61, 0x73, 0x6b, 0x29
        /*0010*/ 	.byte	0x20, 0x3d, 0x3d, 0x20, 0x30, 0x00
	.type		$str$28,@object
	.size		$str$28,($str$26 - $str$28)
$str$28:
        /*0016*/ 	.byte	0x2f, 0x74, 0x6d, 0x70, 0x2f, 0x63, 0x75, 0x74, 0x6c, 0x61, 0x73, 0x73, 0x5f, 0x73, 0x77, 0x65
        /*0026*/ 	.byte	0x65, 0x70, 0x5f, 0x73, 0x72, 0x63, 0x2f, 0x69, 0x6e, 0x63, 0x6c, 0x75, 0x64, 0x65, 0x2f, 0x63
        /*0036*/ 	.byte	0x75, 0x74, 0x65, 0x2f, 0x70, 0x6f, 0x69, 0x6e, 0x74, 0x65, 0x72, 0x5f, 0x66, 0x6c, 0x61, 0x67
        /*0046*/ 	.byte	0x67, 0x65, 0x64, 0x2e, 0x68, 0x70, 0x70, 0x00
	.type		$str$26,@object
	.size		$str$26,($str$25 - $str$26)
$str$26:
        /*004e*/ 	.byte	0x2f, 0x74, 0x6d, 0x70, 0x2f, 0x63, 0x75, 0x74, 0x6c, 0x61, 0x73, 0x73, 0x5f, 0x73, 0x77, 0x65
        /*005e*/ 	.byte	0x65, 0x70, 0x5f, 0x73, 0x72, 0x63, 0x2f, 0x69, 0x6e, 0x63, 0x6c, 0x75, 0x64, 0x65, 0x2f, 0x63
        /*006e*/ 	.byte	0x75, 0x74, 0x65, 0x2f, 0x61, 0x74, 0x6f, 0x6d, 0x2f, 0x63, 0x6f, 0x70, 0x79, 0x5f, 0x74, 0x72
        /*007e*/ 	.byte	0x61, 0x69, 0x74, 0x73, 0x5f, 0x73, 0x6d, 0x31, 0x30, 0x30, 0x2e, 0x68, 0x70, 0x70, 0x00
	.type		$str$25,@object
	.size		$str$25,(__unnamed_1 - $str$25)
$str$25:
        /*008d*/ 	.byte	0x28, 0x28, 0x75, 0x69, 0x6e, 0x74, 0x33, 0x32, 0x5f, 0x74, 0x28, 0x74, 0x68, 0x72, 0x65, 0x61
        /*009d*/ 	.byte	0x64, 0x49, 0x64, 0x78, 0x2e, 0x78, 0x29, 0x20, 0x2f, 0x20, 0x33, 0x32, 0x29, 0x20, 0x25, 0x20
        /*00ad*/ 	.byte	0x34, 0x29, 0x20, 0x3d, 0x3d, 0x20, 0x28, 0x28, 0x28, 0x74, 0x6d, 0x65, 0x6d, 0x5f, 0x61, 0x64
        /*00bd*/ 	.byte	0x64, 0x72, 0x20, 0x3e, 0x3e, 0x20, 0x31, 0x36, 0x29, 0x20, 0x2f, 0x20, 0x33, 0x32, 0x29, 0x20
        /*00cd*/ 	.byte	0x25, 0x20, 0x34, 0x29, 0x00
	.type		__unnamed_1,@object
	.size		__unnamed_1,(__unnamed_2 - __unnamed_1)
__unnamed_1:
        /*00d2*/ 	.byte	0x61, 0x75, 0x74, 0x6f, 0x20, 0x63, 0x75, 0x74, 0x65, 0x3a, 0x3a, 0x61, 0x73, 0x5f, 0x70, 0x6f
        /* <DEDUP_REMOVED lines=24> */
        /*0262*/ 	.byte	0x39, 0x36, 0x3e, 0x3e, 0x3e, 0x3e, 0x5d, 0x00
	.type		__unnamed_2,@object
	.size		__unnamed_2,(.L_2 - __unnamed_2)
__unnamed_2:
        /* <DEDUP_REMOVED lines=42> */
        /*050a*/ 	.byte	0x3e, 0x3e, 0x5d, 0x00
.L_2:


//--------------------- .nv.shared._ZN7cutlass13device_kernelINS_4gemm6kernel13GemmUniversalIN4cute5tupleIJiiiiEEENS1_10collective13CollectiveMmaINS1_35MainloopSm100TmaUmmaWarpSpecializedILi8ELi2ELi4ENS5_IJNS4_1CILi2EEENSA_ILi1EEESC_EEEEENS5_IJNSA_ILi128EEENSA_ILi256EEENSA_ILi64EEEEEENS_6half_tENS5_IJlSC_lEEESJ_SK_NS4_8TiledMMAINS4_8MMA_AtomIJNS4_26SM100_MMA_F16BF16_2x1SM_SSISJ_SJ_fLi128ELi256ELNS4_4UMMA5MajorE0ELSP_0ELNSO_7ScaleInE0ELSQ_0EEEEEENS4_6LayoutINS5_IJSC_SC_SC_EEENS5_IJNSA_ILi0EEESV_SV_EEEEENS5_IJNS4_10UnderscoreESY_SY_EEEEENS4_18SM100_TMA_2SM_LOADENS4_14ComposedLayoutINS4_7SwizzleILi3ELi4ELi3EEENS4_18smem_ptr_flag_bitsILi16EEENST_INS5_IJNSA_ILi8EEESH_EEENS5_IJSH_SC_EEEEEEEvNS4_8identityES11_S1B_vS1C_EENS_8epilogue10collective18CollectiveEpilogueINS1E_23Sm100TmaWarpSpecializedILi4ELi2ELi32ELb1ELb0EEEJNS5_IJSH_SG_SH_EEENS5_IJNST_ISH_SC_EENST_INS5_IJNSA_ILi32EEESB_EEENS5_IJSC_SF_EEEEEEEESJ_SK_SJ_SK_NS1E_6fusion15FusionCallbacksIS1I_NS1Q_13LinCombEltActINS1E_6thread4GELUESJ_fSJ_fLNS_15FloatRoundStyleE2EEES1J_S1P_JEEENS4_5SM1004TMEM4LOAD26SM100_TMEM_LOAD_32dp32b32xENS4_13SM90_TMA_LOADENS12_INS13_ILi2ELi4ELi3EEES16_NST_INS5_IJS17_S1L_EEENS5_IJS1L_SC_EEEEEEENS4_39AutoVectorizingCopyWithAssumedAlignmentILi128EEENS4_14SM90_TMA_STOREES27_S29_S29_EEEvvEEEEvNT_6ParamsE --------------------------
	.section	.nv.shared._ZN7cutlass13device_kernelINS_4gemm6kernel13GemmUniversalIN4cute5tupleIJiiiiEEENS1_10collective13CollectiveMmaINS1_35MainloopSm100TmaUmmaWarpSpecializedILi8ELi2ELi4ENS5_IJNS4_1CILi2EEENSA_ILi1EEESC_EEEEENS5_IJNSA_ILi128EEENSA_ILi256EEENSA_ILi64EEEEEENS_6half_tENS5_IJlSC_lEEESJ_SK_NS4_8TiledMMAINS4_8MMA_AtomIJNS4_26SM100_MMA_F16BF16_2x1SM_SSISJ_SJ_fLi128ELi256ELNS4_4UMMA5MajorE0ELSP_0ELNSO_7ScaleInE0ELSQ_0EEEEEENS4_6LayoutINS5_IJSC_SC_SC_EEENS5_IJNSA_ILi0EEESV_SV_EEEEENS5_IJNS4_10UnderscoreESY_SY_EEEEENS4_18SM100_TMA_2SM_LOADENS4_14ComposedLayoutINS4_7SwizzleILi3ELi4ELi3EEENS4_18smem_ptr_flag_bitsILi16EEENST_INS5_IJNSA_ILi8EEESH_EEENS5_IJSH_SC_EEEEEEEvNS4_8identityES11_S1B_vS1C_EENS_8epilogue10collective18CollectiveEpilogueINS1E_23Sm100TmaWarpSpecializedILi4ELi2ELi32ELb1ELb0EEEJNS5_IJSH_SG_SH_EEENS5_IJNST_ISH_SC_EENST_INS5_IJNSA_ILi32EEESB_EEENS5_IJSC_SF_EEEEEEEESJ_SK_SJ_SK_NS1E_6fusion15FusionCallbacksIS1I_NS1Q_13LinCombEltActINS1E_6thread4GELUESJ_fSJ_fLNS_15FloatRoundStyleE2EEES1J_S1P_JEEENS4_5SM1004TMEM4LOAD26SM100_TMEM_LOAD_32dp32b32xENS4_13SM90_TMA_LOADENS12_INS13_ILi2ELi4ELi3EEES16_NST_INS5_IJS17_S1L_EEENS5_IJS1L_SC_EEEEEEENS4_39AutoVectorizingCopyWithAssumedAlignmentILi128EEENS4_14SM90_TMA_STOREES27_S29_S29_EEEvvEEEEvNT_6ParamsE,"aw",@nobits
	.sectionflags	@""
	.align	16
	.zero		1024


//--------------------- .nv.shared.reserved.0     --------------------------
	.section	.nv.shared.reserved.0,"aw",@nobits
	.weak		__nv_reservedSMEM_offset_0_alias
	.size		__nv_reservedSMEM_offset_0_alias, 0, 64
	.other		__nv_reservedSMEM_offset_0_alias,@"STO_CUDA_RESERVED_SHARED STV_DEFAULT"
__nv_reservedSMEM_offset_0_alias:
	.zero		0
.nv.shared.reserved.0:
	.zero		64
	.weak		__nv_reservedSMEM_tcgen05_partition
	.type		__nv_reservedSMEM_tcgen05_partition,@object
	.size		__nv_reservedSMEM_tcgen05_partition,(.L_0 - __nv_reservedSMEM_tcgen05_partition)
__nv_reservedSMEM_tcgen05_partition:
	.zero		32
.L_0:


//--------------------- .nv.global                --------------------------
	.section	.nv.global,"aw",@nobits
.nv.global:
	.type		_ZN39_INTERNAL_22eada2a_4_k_cu_b3f121bd_29214cute1_E,@object
	.size		_ZN39_INTERNAL_22eada2a_4_k_cu_b3f121bd_29214cute1_E,(_ZN39_INTERNAL_22eada2a_4_k_cu_b3f121bd_29214cuda3std3__45__cpo6cbeginE - _ZN39_INTERNAL_22eada2a_4_k_cu_b3f121bd_29214cute1_E)
_ZN39_INTERNAL_22eada2a_4_k_cu_b3f121bd_29214cute1_E:
	.zero		1
	.type		_ZN39_INTERNAL_22eada2a_4_k_cu_b3f121bd_29214cuda3std3__45__cpo6cbeginE,@object
	.size		_ZN39_INTERNAL_22eada2a_4_k_cu_b3f121bd_29214cuda3std3__45__cpo6cbeginE,(_ZN39_INTERNAL_22eada2a_4_k_cu_b3f121bd_29214cuda3std3__48in_placeE - _ZN39_INTERNAL_22eada2a_4_k_cu_b3f121bd_29214cuda3std3__45__cpo6cbeginE)
_ZN39_INTERNAL_22eada2a_4_k_cu_b3f121bd_29214cuda3std3__45__cpo6cbeginE:
	.zero		1
	.type		_ZN39_INTERNAL_22eada2a_4_k_cu_b3f121bd_29214cuda3std3__48in_placeE,@object
	.size		_ZN39_INTERNAL_22eada2a_4_k_cu_b3f121bd_29214cuda3std3__48in_placeE,(_ZN39_INTERNAL_22eada2a_4_k_cu_b3f121bd_29214cuda3std6ranges3__45__cpo9iter_moveE - _ZN39_INTERNAL_22eada2a_4_k_cu_b3f121bd_29214cuda3std3__48in_placeE)
_ZN39_INTERNAL_22eada2a_4_k_cu_b3f121bd_29214cuda3std3__48in_placeE:
	.zero		1
	.type		_ZN39_INTERNAL_22eada2a_4_k_cu_b3f121bd_29214cuda3std6ranges3__45__cpo9iter_moveE,@object
	.size		_ZN39_INTERNAL_22eada2a_4_k_cu_b3f121bd_29214cuda3std6ranges3__45__cpo9iter_moveE,(_ZN39_INTERNAL_22eada2a_4_k_cu_b3f121bd_29214cuda3std3__45__cpo5beginE - _ZN39_INTERNAL_22eada2a_4_k_cu_b3f121bd_29214cuda3std6ranges3__45__cpo9iter_moveE)
_ZN39_INTERNAL_22eada2a_4_k_cu_b3f121bd_29214cuda3std6ranges3__45__cpo9iter_moveE:
	.zero		1
	.type		_ZN39_INTERNAL_22eada2a_4_k_cu_b3f121bd_29214cuda3std3__45__cpo5beginE,@object
	.size		_ZN39_INTERNAL_22eada2a_4_k_cu_b3f121bd_29214cuda3std3__45__cpo5beginE,(_ZN39_INTERNAL_22eada2a_4_k_cu_b3f121bd_29214cuda3std3__441_GLOBAL__N__22eada2a_4_k_cu_b3f121bd_29216ignoreE - _ZN39_INTERNAL_22eada2a_4_k_cu_b3f121bd_29214cuda3std3__45__cpo5beginE)
_ZN39_INTERNAL_22eada2a_4_k_cu_b3f121bd_29214cuda3std3__45__cpo5beginE:
	.zero		1
	.type		_ZN39_INTERNAL_22eada2a_4_k_cu_b3f121bd_29214cuda3std3__441_GLOBAL__N__22eada2a_4_k_cu_b3f121bd_29216ignoreE,@object
	.size		_ZN39_INTERNAL_22eada2a_4_k_cu_b3f121bd_29214cuda3std3__441_GLOBAL__N__22eada2a_4_k_cu_b3f121bd_29216ignoreE,(_ZN39_INTERNAL_22eada2a_4_k_cu_b3f121bd_29214cute7productE - _ZN39_INTERNAL_22eada2a_4_k_cu_b3f121bd_29214cuda3std3__441_GLOBAL__N__22eada2a_4_k_cu_b3f121bd_29216ignoreE)
_ZN39_INTERNAL_22eada2a_4_k_cu_b3f121bd_29214cuda3std3__441_GLOBAL__N__22eada2a_4_k_cu_b3f121bd_29216ignoreE:
	.zero		1
	.type		_ZN39_INTERNAL_22eada2a_4_k_cu_b3f121bd_29214cute7productE,@object
	.size		_ZN39_INTERNAL_22eada2a_4_k_cu_b3f121bd_29214cute7productE,(_ZN39_INTERNAL_22eada2a_4_k_cu_b3f121bd_29214cuda3std3__45__cpo3endE - _ZN39_INTERNAL_22eada2a_4_k_cu_b3f121bd_29214cute7productE)
_ZN39_INTERNAL_22eada2a_4_k_cu_b3f121bd_29214cute7productE:
	.zero		1
	.type		_ZN39_INTERNAL_22eada2a_4_k_cu_b3f121bd_29214cuda3std3__45__cpo3endE,@object
	.size		_ZN39_INTERNAL_22eada2a_4_k_cu_b3f121bd_29214cuda3std3__45__cpo3endE,(_ZN39_INTERNAL_22eada2a_4_k_cu_b3f121bd_29214cuda3std3__419piecewise_constructE - _ZN39_INTERNAL_22eada2a_4_k_cu_b3f121bd_29214cuda3std3__45__cpo3endE)
_ZN39_INTERNAL_22eada2a_4_k_cu_b3f121bd_29214cuda3std3__45__cpo3endE:
	.zero		1
	.type		_ZN39_INTERNAL_22eada2a_4_k_cu_b3f121bd_29214cuda3std3__419piecewise_constructE,@object
	.size		_ZN39_INTERNAL_22eada2a_4_k_cu_b3f121bd_29214cuda3std3__419piecewise_constructE,(_ZN39_INTERNAL_22eada2a_4_k_cu_b3f121bd_29214cuda3std3__45__cpo4cendE - _ZN39_INTERNAL_22eada2a_4_k_cu_b3f121bd_29214cuda3std3__419piecewise_constructE)
_ZN39_INTERNAL_22eada2a_4_k_cu_b3f121bd_29214cuda3std3__419piecewise_constructE:
	.zero		1
	.type		_ZN39_INTERNAL_22eada2a_4_k_cu_b3f121bd_29214cuda3std3__45__cpo4cendE,@object
	.size		_ZN39_INTERNAL_22eada2a_4_k_cu_b3f121bd_29214cuda3std3__45__cpo4cendE,(_ZN39_INTERNAL_22eada2a_4_k_cu_b3f121bd_29214cuda3std6ranges3__45__cpo4swapE - _ZN39_INTERNAL_22eada2a_4_k_cu_b3f121bd_29214cuda3std3__45__cpo4cendE)
_ZN39_INTERNAL_22eada2a_4_k_cu_b3f121bd_29214cuda3std3__45__cpo4cendE:
	.zero		1
	.type		_ZN39_INTERNAL_22eada2a_4_k_cu_b3f121bd_29214cuda3std6ranges3__45__cpo4swapE,@object
	.size		_ZN39_INTERNAL_22eada2a_4_k_cu_b3f121bd_29214cuda3std6ranges3__45__cpo4swapE,(.L_10 - _ZN39_INTERNAL_22eada2a_4_k_cu_b3f121bd_29214cuda3std6ranges3__45__cpo4swapE)
_ZN39_INTERNAL_22eada2a_4_k_cu_b3f121bd_29214cuda3std6ranges3__45__cpo4swapE:
	.zero		1
.L_10:


//--------------------- .nv.constant0._ZN7cutlass13device_kernelINS_4gemm6kernel13GemmUniversalIN4cute5tupleIJiiiiEEENS1_10collective13CollectiveMmaINS1_35MainloopSm100TmaUmmaWarpSpecializedILi8ELi2ELi4ENS5_IJNS4_1CILi2EEENSA_ILi1EEESC_EEEEENS5_IJNSA_ILi128EEENSA_ILi256EEENSA_ILi64EEEEEENS_6half_tENS5_IJlSC_lEEESJ_SK_NS4_8TiledMMAINS4_8MMA_AtomIJNS4_26SM100_MMA_F16BF16_2x1SM_SSISJ_SJ_fLi128ELi256ELNS4_4UMMA5MajorE0ELSP_0ELNSO_7ScaleInE0ELSQ_0EEEEEENS4_6LayoutINS5_IJSC_SC_SC_EEENS5_IJNSA_ILi0EEESV_SV_EEEEENS5_IJNS4_10UnderscoreESY_SY_EEEEENS4_18SM100_TMA_2SM_LOADENS4_14ComposedLayoutINS4_7SwizzleILi3ELi4ELi3EEENS4_18smem_ptr_flag_bitsILi16EEENST_INS5_IJNSA_ILi8EEESH_EEENS5_IJSH_SC_EEEEEEEvNS4_8identityES11_S1B_vS1C_EENS_8epilogue10collective18CollectiveEpilogueINS1E_23Sm100TmaWarpSpecializedILi4ELi2ELi32ELb1ELb0EEEJNS5_IJSH_SG_SH_EEENS5_IJNST_ISH_SC_EENST_INS5_IJNSA_ILi32EEESB_EEENS5_IJSC_SF_EEEEEEEESJ_SK_SJ_SK_NS1E_6fusion15FusionCallbacksIS1I_NS1Q_13LinCombEltActINS1E_6thread4GELUESJ_fSJ_fLNS_15FloatRoundStyleE2EEES1J_S1P_JEEENS4_5SM1004TMEM4LOAD26SM100_TMEM_LOAD_32dp32b32xENS4_13SM90_TMA_LOADENS12_INS13_ILi2ELi4ELi3EEES16_NST_INS5_IJS17_S1L_EEENS5_IJS1L_SC_EEEEEEENS4_39AutoVectorizingCopyWithAssumedAlignmentILi128EEENS4_14SM90_TMA_STOREES27_S29_S29_EEEvvEEEEvNT_6ParamsE --------------------------
	.section	.nv.constant0._ZN7cutlass13device_kernelINS_4gemm6kernel13GemmUniversalIN4cute5tupleIJiiiiEEENS1_10collective13CollectiveMmaINS1_35MainloopSm100TmaUmmaWarpSpecializedILi8ELi2ELi4ENS5_IJNS4_1CILi2EEENSA_ILi1EEESC_EEEEENS5_IJNSA_ILi128EEENSA_ILi256EEENSA_ILi64EEEEEENS_6half_tENS5_IJlSC_lEEESJ_SK_NS4_8TiledMMAINS4_8MMA_AtomIJNS4_26SM100_MMA_F16BF16_2x1SM_SSISJ_SJ_fLi128ELi256ELNS4_4UMMA5MajorE0ELSP_0ELNSO_7ScaleInE0ELSQ_0EEEEEENS4_6LayoutINS5_IJSC_SC_SC_EEENS5_IJNSA_ILi0EEESV_SV_EEEEENS5_IJNS4_10UnderscoreESY_SY_EEEEENS4_18SM100_TMA_2SM_LOADENS4_14ComposedLayoutINS4_7SwizzleILi3ELi4ELi3EEENS4_18smem_ptr_flag_bitsILi16EEENST_INS5_IJNSA_ILi8EEESH_EEENS5_IJSH_SC_EEEEEEEvNS4_8identityES11_S1B_vS1C_EENS_8epilogue10collective18CollectiveEpilogueINS1E_23Sm100TmaWarpSpecializedILi4ELi2ELi32ELb1ELb0EEEJNS5_IJSH_SG_SH_EEENS5_IJNST_ISH_SC_EENST_INS5_IJNSA_ILi32EEESB_EEENS5_IJSC_SF_EEEEEEEESJ_SK_SJ_SK_NS1E_6fusion15FusionCallbacksIS1I_NS1Q_13LinCombEltActINS1E_6thread4GELUESJ_fSJ_fLNS_15FloatRoundStyleE2EEES1J_S1P_JEEENS4_5SM1004TMEM4LOAD26SM100_TMEM_LOAD_32dp32b32xENS4_13SM90_TMA_LOADENS12_INS13_ILi2ELi4ELi3EEES16_NST_INS5_IJS17_S1L_EEENS5_IJS1L_SC_EEEEEEENS4_39AutoVectorizingCopyWithAssumedAlignmentILi128EEENS4_14SM90_TMA_STOREES27_S29_S29_EEEvvEEEEvNT_6ParamsE,"a",@progbits
	.sectionflags	@""
	.align	4
.nv.constant0._ZN7cutlass13device_kernelINS_4gemm6kernel13GemmUniversalIN4cute5tupleIJiiiiEEENS1_10collective13CollectiveMmaINS1_35MainloopSm100TmaUmmaWarpSpecializedILi8ELi2ELi4ENS5_IJNS4_1CILi2EEENSA_ILi1EEESC_EEEEENS5_IJNSA_ILi128EEENSA_ILi256EEENSA_ILi64EEEEEENS_6half_tENS5_IJlSC_lEEESJ_SK_NS4_8TiledMMAINS4_8MMA_AtomIJNS4_26SM100_MMA_F16BF16_2x1SM_SSISJ_SJ_fLi128ELi256ELNS4_4UMMA5MajorE0ELSP_0ELNSO_7ScaleInE0ELSQ_0EEEEEENS4_6LayoutINS5_IJSC_SC_SC_EEENS5_IJNSA_ILi0EEESV_SV_EEEEENS5_IJNS4_10UnderscoreESY_SY_EEEEENS4_18SM100_TMA_2SM_LOADENS4_14ComposedLayoutINS4_7SwizzleILi3ELi4ELi3EEENS4_18smem_ptr_flag_bitsILi16EEENST_INS5_IJNSA_ILi8EEESH_EEENS5_IJSH_SC_EEEEEEEvNS4_8identityES11_S1B_vS1C_EENS_8epilogue10collective18CollectiveEpilogueINS1E_23Sm100TmaWarpSpecializedILi4ELi2ELi32ELb1ELb0EEEJNS5_IJSH_SG_SH_EEENS5_IJNST_ISH_SC_EENST_INS5_IJNSA_ILi32EEESB_EEENS5_IJSC_SF_EEEEEEEESJ_SK_SJ_SK_NS1E_6fusion15FusionCallbacksIS1I_NS1Q_13LinCombEltActINS1E_6thread4GELUESJ_fSJ_fLNS_15FloatRoundStyleE2EEES1J_S1P_JEEENS4_5SM1004TMEM4LOAD26SM100_TMEM_LOAD_32dp32b32xENS4_13SM90_TMA_LOADENS12_INS13_ILi2ELi4ELi3EEES16_NST_INS5_IJS17_S1L_EEENS5_IJS1L_SC_EEEEEEENS4_39AutoVectorizingCopyWithAssumedAlignmentILi128EEENS4_14SM90_TMA_STOREES27_S29_S29_EEEvvEEEEvNT_6ParamsE:
	.zero		2944


//--------------------- SYMBOLS --------------------------

	.type		.nv.reservedSmem.offset0,@object
	.size		.nv.reservedSmem.offset0,0x4
	.type		.nv.reservedSmem.cap,@object
	.size		.nv.reservedSmem.cap,0x4
	.type		__assertfail,@function
